//
// Generated by NVIDIA NVVM Compiler
//
// Compiler Build ID: CL-36424714
// Cuda compilation tools, release 13.0, V13.0.88
// Based on NVVM 20.0.0
//

.version 9.0
.target sm_100
.address_size 64

	// .globl	_ZN3cub18CUB_300001_SM_10006detail11EmptyKernelIvEEvv
.global .align 1 .b8 _ZN34_INTERNAL_ea7b89b3_4_k_cu_29360f3a4cuda3std3__45__cpo5beginE[1];
.global .align 1 .b8 _ZN34_INTERNAL_ea7b89b3_4_k_cu_29360f3a4cuda3std3__45__cpo3endE[1];
.global .align 1 .b8 _ZN34_INTERNAL_ea7b89b3_4_k_cu_29360f3a4cuda3std3__45__cpo6cbeginE[1];
.global .align 1 .b8 _ZN34_INTERNAL_ea7b89b3_4_k_cu_29360f3a4cuda3std3__45__cpo4cendE[1];
.global .align 1 .b8 _ZN34_INTERNAL_ea7b89b3_4_k_cu_29360f3a4cuda3std3__45__cpo6rbeginE[1];
.global .align 1 .b8 _ZN34_INTERNAL_ea7b89b3_4_k_cu_29360f3a4cuda3std3__45__cpo4rendE[1];
.global .align 1 .b8 _ZN34_INTERNAL_ea7b89b3_4_k_cu_29360f3a4cuda3std3__45__cpo7crbeginE[1];
.global .align 1 .b8 _ZN34_INTERNAL_ea7b89b3_4_k_cu_29360f3a4cuda3std3__45__cpo5crendE[1];
.global .align 1 .b8 _ZN34_INTERNAL_ea7b89b3_4_k_cu_29360f3a4cuda3std3__436_GLOBAL__N__ea7b89b3_4_k_cu_29360f3a6ignoreE[1];
.global .align 1 .b8 _ZN34_INTERNAL_ea7b89b3_4_k_cu_29360f3a4cuda3std3__419piecewise_constructE[1];
.global .align 1 .b8 _ZN34_INTERNAL_ea7b89b3_4_k_cu_29360f3a4cuda3std3__48in_placeE[1];
.global .align 1 .b8 _ZN34_INTERNAL_ea7b89b3_4_k_cu_29360f3a4cuda3std3__420unreachable_sentinelE[1];
.global .align 1 .b8 _ZN34_INTERNAL_ea7b89b3_4_k_cu_29360f3a4cuda3std3__47nulloptE[1];
.global .align 1 .b8 _ZN34_INTERNAL_ea7b89b3_4_k_cu_29360f3a4cuda3std3__48unexpectE[1];
.global .align 1 .b8 _ZN34_INTERNAL_ea7b89b3_4_k_cu_29360f3a4cuda3std6ranges3__45__cpo4swapE[1];
.global .align 1 .b8 _ZN34_INTERNAL_ea7b89b3_4_k_cu_29360f3a4cuda3std6ranges3__45__cpo9iter_moveE[1];
.global .align 1 .b8 _ZN34_INTERNAL_ea7b89b3_4_k_cu_29360f3a4cuda3std6ranges3__45__cpo5beginE[1];
.global .align 1 .b8 _ZN34_INTERNAL_ea7b89b3_4_k_cu_29360f3a4cuda3std6ranges3__45__cpo3endE[1];
.global .align 1 .b8 _ZN34_INTERNAL_ea7b89b3_4_k_cu_29360f3a4cuda3std6ranges3__45__cpo6cbeginE[1];
.global .align 1 .b8 _ZN34_INTERNAL_ea7b89b3_4_k_cu_29360f3a4cuda3std6ranges3__45__cpo4cendE[1];
.global .align 1 .b8 _ZN34_INTERNAL_ea7b89b3_4_k_cu_29360f3a4cuda3std6ranges3__45__cpo7advanceE[1];
.global .align 1 .b8 _ZN34_INTERNAL_ea7b89b3_4_k_cu_29360f3a4cuda3std6ranges3__45__cpo9iter_swapE[1];
.global .align 1 .b8 _ZN34_INTERNAL_ea7b89b3_4_k_cu_29360f3a4cuda3std6ranges3__45__cpo4nextE[1];
.global .align 1 .b8 _ZN34_INTERNAL_ea7b89b3_4_k_cu_29360f3a4cuda3std6ranges3__45__cpo4prevE[1];
.global .align 1 .b8 _ZN34_INTERNAL_ea7b89b3_4_k_cu_29360f3a4cuda3std6ranges3__45__cpo4dataE[1];
.global .align 1 .b8 _ZN34_INTERNAL_ea7b89b3_4_k_cu_29360f3a4cuda3std6ranges3__45__cpo5cdataE[1];
.global .align 1 .b8 _ZN34_INTERNAL_ea7b89b3_4_k_cu_29360f3a4cuda3std6ranges3__45__cpo4sizeE[1];
.global .align 1 .b8 _ZN34_INTERNAL_ea7b89b3_4_k_cu_29360f3a4cuda3std6ranges3__45__cpo5ssizeE[1];
.global .align 1 .b8 _ZN34_INTERNAL_ea7b89b3_4_k_cu_29360f3a4cuda3std6ranges3__45__cpo8distanceE[1];
.global .align 1 .b8 _ZN34_INTERNAL_ea7b89b3_4_k_cu_29360f3a6thrust24THRUST_300001_SM_1000_NS8cuda_cub3parE[1];
.global .align 1 .b8 _ZN34_INTERNAL_ea7b89b3_4_k_cu_29360f3a6thrust24THRUST_300001_SM_1000_NS8cuda_cub10par_nosyncE[1];
.global .align 1 .b8 _ZN34_INTERNAL_ea7b89b3_4_k_cu_29360f3a6thrust24THRUST_300001_SM_1000_NS6system6detail10sequential3seqE[1];
.global .align 1 .b8 _ZN34_INTERNAL_ea7b89b3_4_k_cu_29360f3a6thrust24THRUST_300001_SM_1000_NS12placeholders2_1E[1];
.global .align 1 .b8 _ZN34_INTERNAL_ea7b89b3_4_k_cu_29360f3a6thrust24THRUST_300001_SM_1000_NS12placeholders2_2E[1];
.global .align 1 .b8 _ZN34_INTERNAL_ea7b89b3_4_k_cu_29360f3a6thrust24THRUST_300001_SM_1000_NS12placeholders2_3E[1];
.global .align 1 .b8 _ZN34_INTERNAL_ea7b89b3_4_k_cu_29360f3a6thrust24THRUST_300001_SM_1000_NS12placeholders2_4E[1];
.global .align 1 .b8 _ZN34_INTERNAL_ea7b89b3_4_k_cu_29360f3a6thrust24THRUST_300001_SM_1000_NS12placeholders2_5E[1];
.global .align 1 .b8 _ZN34_INTERNAL_ea7b89b3_4_k_cu_29360f3a6thrust24THRUST_300001_SM_1000_NS12placeholders2_6E[1];
.global .align 1 .b8 _ZN34_INTERNAL_ea7b89b3_4_k_cu_29360f3a6thrust24THRUST_300001_SM_1000_NS12placeholders2_7E[1];
.global .align 1 .b8 _ZN34_INTERNAL_ea7b89b3_4_k_cu_29360f3a6thrust24THRUST_300001_SM_1000_NS12placeholders2_8E[1];
.global .align 1 .b8 _ZN34_INTERNAL_ea7b89b3_4_k_cu_29360f3a6thrust24THRUST_300001_SM_1000_NS12placeholders2_9E[1];
.global .align 1 .b8 _ZN34_INTERNAL_ea7b89b3_4_k_cu_29360f3a6thrust24THRUST_300001_SM_1000_NS12placeholders3_10E[1];
.global .align 1 .b8 _ZN34_INTERNAL_ea7b89b3_4_k_cu_29360f3a6thrust24THRUST_300001_SM_1000_NS3seqE[1];

.visible .entry _ZN3cub18CUB_300001_SM_10006detail11EmptyKernelIvEEvv()
{


	ret;

}
	// .globl	_ZN3cub18CUB_300001_SM_10006detail8for_each13static_kernelINS2_12policy_hub_t12policy_500_tEmN6thrust24THRUST_300001_SM_1000_NS8cuda_cub20__uninitialized_fill7functorINS7_10device_ptrIiEEiEEEEvT0_T1_
.visible .entry _ZN3cub18CUB_300001_SM_10006detail8for_each13static_kernelINS2_12policy_hub_t12policy_500_tEmN6thrust24THRUST_300001_SM_1000_NS8cuda_cub20__uninitialized_fill7functorINS7_10device_ptrIiEEiEEEEvT0_T1_(
	.param .u64 _ZN3cub18CUB_300001_SM_10006detail8for_each13static_kernelINS2_12policy_hub_t12policy_500_tEmN6thrust24THRUST_300001_SM_1000_NS8cuda_cub20__uninitialized_fill7functorINS7_10device_ptrIiEEiEEEEvT0_T1__param_0,
	.param .align 8 .b8 _ZN3cub18CUB_300001_SM_10006detail8for_each13static_kernelINS2_12policy_hub_t12policy_500_tEmN6thrust24THRUST_300001_SM_1000_NS8cuda_cub20__uninitialized_fill7functorINS7_10device_ptrIiEEiEEEEvT0_T1__param_1[16]
)
.maxntid 256
{
	.reg .pred 	%p<4>;
	.reg .b16 	%rs<5>;
	.reg .b32 	%r<12>;
	.reg .b64 	%rd<16>;

	ld.param.u32 	%r3, [_ZN3cub18CUB_300001_SM_10006detail8for_each13static_kernelINS2_12policy_hub_t12policy_500_tEmN6thrust24THRUST_300001_SM_1000_NS8cuda_cub20__uninitialized_fill7functorINS7_10device_ptrIiEEiEEEEvT0_T1__param_1+8];
	ld.param.u64 	%rd4, [_ZN3cub18CUB_300001_SM_10006detail8for_each13static_kernelINS2_12policy_hub_t12policy_500_tEmN6thrust24THRUST_300001_SM_1000_NS8cuda_cub20__uninitialized_fill7functorINS7_10device_ptrIiEEiEEEEvT0_T1__param_1];
	ld.param.u64 	%rd5, [_ZN3cub18CUB_300001_SM_10006detail8for_each13static_kernelINS2_12policy_hub_t12policy_500_tEmN6thrust24THRUST_300001_SM_1000_NS8cuda_cub20__uninitialized_fill7functorINS7_10device_ptrIiEEiEEEEvT0_T1__param_0];
	mov.u32 	%r9, %ctaid.x;
	mul.wide.u32 	%rd1, %r9, 512;
	sub.s64 	%rd2, %rd5, %rd1;
	setp.lt.u64 	%p1, %rd2, 512;
	@%p1 bra 	$L__BB1_2;
	mov.u32 	%r11, %tid.x;
	cvta.to.global.u64 	%rd11, %rd4;
	cvt.u64.u32 	%rd12, %r11;
	add.s64 	%rd13, %rd1, %rd12;
	shl.b64 	%rd14, %rd13, 2;
	add.s64 	%rd15, %rd11, %rd14;
	st.global.u32 	[%rd15], %r3;
	st.global.u32 	[%rd15+1024], %r3;
	bra.uni 	$L__BB1_6;
$L__BB1_2:
	cvta.to.global.u64 	%rd6, %rd4;
	mov.u32 	%r2, %tid.x;
	cvt.u64.u32 	%rd7, %r2;
	setp.le.u64 	%p2, %rd2, %rd7;
	add.s64 	%rd8, %rd1, %rd7;
	shl.b64 	%rd9, %rd8, 2;
	add.s64 	%rd3, %rd6, %rd9;
	@%p2 bra 	$L__BB1_4;
	st.global.u32 	[%rd3], %r3;
$L__BB1_4:
	add.s32 	%r10, %r2, 256;
	cvt.u64.u32 	%rd10, %r10;
	setp.le.u64 	%p3, %rd2, %rd10;
	@%p3 bra 	$L__BB1_6;
	st.global.u32 	[%rd3+1024], %r3;
$L__BB1_6:
	ret;

}
	// .globl	_ZN3cub18CUB_300001_SM_10006detail8for_each13static_kernelINS2_12policy_hub_t12policy_500_tEmN6thrust24THRUST_300001_SM_1000_NS8cuda_cub20__uninitialized_fill7functorINS7_10device_ptrIhEEhEEEEvT0_T1_
.visible .entry _ZN3cub18CUB_300001_SM_10006detail8for_each13static_kernelINS2_12policy_hub_t12policy_500_tEmN6thrust24THRUST_300001_SM_1000_NS8cuda_cub20__uninitialized_fill7functorINS7_10device_ptrIhEEhEEEEvT0_T1_(
	.param .u64 _ZN3cub18CUB_300001_SM_10006detail8for_each13static_kernelINS2_12policy_hub_t12policy_500_tEmN6thrust24THRUST_300001_SM_1000_NS8cuda_cub20__uninitialized_fill7functorINS7_10device_ptrIhEEhEEEEvT0_T1__param_0,
	.param .align 8 .b8 _ZN3cub18CUB_300001_SM_10006detail8for_each13static_kernelINS2_12policy_hub_t12policy_500_tEmN6thrust24THRUST_300001_SM_1000_NS8cuda_cub20__uninitialized_fill7functorINS7_10device_ptrIhEEhEEEEvT0_T1__param_1[16]
)
.maxntid 256
{
	.reg .pred 	%p<4>;
	.reg .b16 	%rs<10>;
	.reg .b32 	%r<15>;
	.reg .b64 	%rd<14>;

	ld.param.u32 	%r7, [_ZN3cub18CUB_300001_SM_10006detail8for_each13static_kernelINS2_12policy_hub_t12policy_500_tEmN6thrust24THRUST_300001_SM_1000_NS8cuda_cub20__uninitialized_fill7functorINS7_10device_ptrIhEEhEEEEvT0_T1__param_1+8];
	bfe.u32 	%r11, %r7, 0, 8;
	cvt.u16.u32 	%rs2, %r11;
	ld.param.u64 	%rd4, [_ZN3cub18CUB_300001_SM_10006detail8for_each13static_kernelINS2_12policy_hub_t12policy_500_tEmN6thrust24THRUST_300001_SM_1000_NS8cuda_cub20__uninitialized_fill7functorINS7_10device_ptrIhEEhEEEEvT0_T1__param_1];
	ld.param.u64 	%rd5, [_ZN3cub18CUB_300001_SM_10006detail8for_each13static_kernelINS2_12policy_hub_t12policy_500_tEmN6thrust24THRUST_300001_SM_1000_NS8cuda_cub20__uninitialized_fill7functorINS7_10device_ptrIhEEhEEEEvT0_T1__param_0];
	mov.u32 	%r12, %ctaid.x;
	mul.wide.u32 	%rd1, %r12, 512;
	sub.s64 	%rd2, %rd5, %rd1;
	setp.lt.u64 	%p1, %rd2, 512;
	@%p1 bra 	$L__BB2_2;
	mov.u32 	%r14, %tid.x;
	cvta.to.global.u64 	%rd10, %rd4;
	cvt.u64.u32 	%rd11, %r14;
	add.s64 	%rd12, %rd1, %rd11;
	add.s64 	%rd13, %rd10, %rd12;
	st.global.u8 	[%rd13], %rs2;
	st.global.u8 	[%rd13+256], %rs2;
	bra.uni 	$L__BB2_6;
$L__BB2_2:
	cvta.to.global.u64 	%rd6, %rd4;
	mov.u32 	%r1, %tid.x;
	cvt.u64.u32 	%rd7, %r1;
	setp.le.u64 	%p2, %rd2, %rd7;
	add.s64 	%rd8, %rd1, %rd7;
	add.s64 	%rd3, %rd6, %rd8;
	@%p2 bra 	$L__BB2_4;
	st.global.u8 	[%rd3], %rs2;
$L__BB2_4:
	add.s32 	%r13, %r1, 256;
	cvt.u64.u32 	%rd9, %r13;
	setp.le.u64 	%p3, %rd2, %rd9;
	@%p3 bra 	$L__BB2_6;
	st.global.u8 	[%rd3+256], %rs2;
$L__BB2_6:
	ret;

}
	// .globl	_ZN3cub18CUB_300001_SM_10006detail9transform16transform_kernelINS2_10policy_hubILb1EN4cuda3std3__45tupleIJN6thrust24THRUST_300001_SM_1000_NS6detail15normal_iteratorINSA_10device_ptrIiEEEEEEEE10policy1000Ei17raytracer_functorNSC_INSD_IhEEEEJPiEEEvT0_iT1_T2_DpNS2_10kernel_argIT3_EE
.visible .entry _ZN3cub18CUB_300001_SM_10006detail9transform16transform_kernelINS2_10policy_hubILb1EN4cuda3std3__45tupleIJN6thrust24THRUST_300001_SM_1000_NS6detail15normal_iteratorINSA_10device_ptrIiEEEEEEEE10policy1000Ei17raytracer_functorNSC_INSD_IhEEEEJPiEEEvT0_iT1_T2_DpNS2_10kernel_argIT3_EE(
	.param .u32 _ZN3cub18CUB_300001_SM_10006detail9transform16transform_kernelINS2_10policy_hubILb1EN4cuda3std3__45tupleIJN6thrust24THRUST_300001_SM_1000_NS6detail15normal_iteratorINSA_10device_ptrIiEEEEEEEE10policy1000Ei17raytracer_functorNSC_INSD_IhEEEEJPiEEEvT0_iT1_T2_DpNS2_10kernel_argIT3_EE_param_0,
	.param .u32 _ZN3cub18CUB_300001_SM_10006detail9transform16transform_kernelINS2_10policy_hubILb1EN4cuda3std3__45tupleIJN6thrust24THRUST_300001_SM_1000_NS6detail15normal_iteratorINSA_10device_ptrIiEEEEEEEE10policy1000Ei17raytracer_functorNSC_INSD_IhEEEEJPiEEEvT0_iT1_T2_DpNS2_10kernel_argIT3_EE_param_1,
	.param .align 8 .b8 _ZN3cub18CUB_300001_SM_10006detail9transform16transform_kernelINS2_10policy_hubILb1EN4cuda3std3__45tupleIJN6thrust24THRUST_300001_SM_1000_NS6detail15normal_iteratorINSA_10device_ptrIiEEEEEEEE10policy1000Ei17raytracer_functorNSC_INSD_IhEEEEJPiEEEvT0_iT1_T2_DpNS2_10kernel_argIT3_EE_param_2[16],
	.param .align 8 .b8 _ZN3cub18CUB_300001_SM_10006detail9transform16transform_kernelINS2_10policy_hubILb1EN4cuda3std3__45tupleIJN6thrust24THRUST_300001_SM_1000_NS6detail15normal_iteratorINSA_10device_ptrIiEEEEEEEE10policy1000Ei17raytracer_functorNSC_INSD_IhEEEEJPiEEEvT0_iT1_T2_DpNS2_10kernel_argIT3_EE_param_3[8],
	.param .align 8 .b8 _ZN3cub18CUB_300001_SM_10006detail9transform16transform_kernelINS2_10policy_hubILb1EN4cuda3std3__45tupleIJN6thrust24THRUST_300001_SM_1000_NS6detail15normal_iteratorINSA_10device_ptrIiEEEEEEEE10policy1000Ei17raytracer_functorNSC_INSD_IhEEEEJPiEEEvT0_iT1_T2_DpNS2_10kernel_argIT3_EE_param_4[16]
)
.maxntid 128
{
	.reg .pred 	%p<66>;
	.reg .b16 	%rs<10>;
	.reg .b32 	%r<125>;
	.reg .b32 	%f<435>;
	.reg .b64 	%rd<49>;

	ld.param.u32 	%r58, [_ZN3cub18CUB_300001_SM_10006detail9transform16transform_kernelINS2_10policy_hubILb1EN4cuda3std3__45tupleIJN6thrust24THRUST_300001_SM_1000_NS6detail15normal_iteratorINSA_10device_ptrIiEEEEEEEE10policy1000Ei17raytracer_functorNSC_INSD_IhEEEEJPiEEEvT0_iT1_T2_DpNS2_10kernel_argIT3_EE_param_0];
	ld.param.u64 	%rd13, [_ZN3cub18CUB_300001_SM_10006detail9transform16transform_kernelINS2_10policy_hubILb1EN4cuda3std3__45tupleIJN6thrust24THRUST_300001_SM_1000_NS6detail15normal_iteratorINSA_10device_ptrIiEEEEEEEE10policy1000Ei17raytracer_functorNSC_INSD_IhEEEEJPiEEEvT0_iT1_T2_DpNS2_10kernel_argIT3_EE_param_4];
	ld.param.u64 	%rd14, [_ZN3cub18CUB_300001_SM_10006detail9transform16transform_kernelINS2_10policy_hubILb1EN4cuda3std3__45tupleIJN6thrust24THRUST_300001_SM_1000_NS6detail15normal_iteratorINSA_10device_ptrIiEEEEEEEE10policy1000Ei17raytracer_functorNSC_INSD_IhEEEEJPiEEEvT0_iT1_T2_DpNS2_10kernel_argIT3_EE_param_3];
	ld.param.u64 	%rd15, [_ZN3cub18CUB_300001_SM_10006detail9transform16transform_kernelINS2_10policy_hubILb1EN4cuda3std3__45tupleIJN6thrust24THRUST_300001_SM_1000_NS6detail15normal_iteratorINSA_10device_ptrIiEEEEEEEE10policy1000Ei17raytracer_functorNSC_INSD_IhEEEEJPiEEEvT0_iT1_T2_DpNS2_10kernel_argIT3_EE_param_2];
	ld.param.u32 	%r57, [_ZN3cub18CUB_300001_SM_10006detail9transform16transform_kernelINS2_10policy_hubILb1EN4cuda3std3__45tupleIJN6thrust24THRUST_300001_SM_1000_NS6detail15normal_iteratorINSA_10device_ptrIiEEEEEEEE10policy1000Ei17raytracer_functorNSC_INSD_IhEEEEJPiEEEvT0_iT1_T2_DpNS2_10kernel_argIT3_EE_param_1];
	ld.param.v2.u32 	{%r1, %r2}, [_ZN3cub18CUB_300001_SM_10006detail9transform16transform_kernelINS2_10policy_hubILb1EN4cuda3std3__45tupleIJN6thrust24THRUST_300001_SM_1000_NS6detail15normal_iteratorINSA_10device_ptrIiEEEEEEEE10policy1000Ei17raytracer_functorNSC_INSD_IhEEEEJPiEEEvT0_iT1_T2_DpNS2_10kernel_argIT3_EE_param_2+8];
	cvta.to.global.u64 	%rd1, %rd15;
	cvta.to.global.u64 	%rd16, %rd14;
	cvta.to.global.u64 	%rd17, %rd13;
	shl.b32 	%r3, %r57, 7;
	mov.u32 	%r59, %ctaid.x;
	mul.lo.s32 	%r60, %r3, %r59;
	sub.s32 	%r4, %r58, %r60;
	min.s32 	%r5, %r3, %r4;
	cvt.s64.s32 	%rd18, %r60;
	mul.wide.s32 	%rd19, %r60, 4;
	add.s64 	%rd2, %rd17, %rd19;
	add.s64 	%rd3, %rd16, %rd18;
	shl.b32 	%r6, %r5, 2;
	mov.u32 	%r7, %tid.x;
	shl.b32 	%r108, %r7, 7;
	setp.ge.s32 	%p1, %r108, %r6;
	@%p1 bra 	$L__BB3_2;
$L__BB3_1:
	.pragma "nounroll";
	cvt.u64.u32 	%rd21, %r108;
	add.s64 	%rd20, %rd2, %rd21;
	// begin inline asm
	prefetch.global.L2 [%rd20];
	// end inline asm
	add.s32 	%r108, %r108, 16384;
	setp.lt.s32 	%p2, %r108, %r6;
	@%p2 bra 	$L__BB3_1;
$L__BB3_2:
	setp.gt.s32 	%p3, %r3, %r4;
	@%p3 bra 	$L__BB3_40;
	setp.lt.s32 	%p4, %r57, 1;
	@%p4 bra 	$L__BB3_84;
	setp.lt.s32 	%p5, %r1, 1;
	@%p5 bra 	$L__BB3_29;
	shr.u32 	%r74, %r2, 31;
	add.s32 	%r75, %r2, %r74;
	shr.s32 	%r76, %r75, 1;
	neg.s32 	%r11, %r76;
	and.b32  	%r12, %r1, 3;
	and.b32  	%r13, %r1, 2147483644;
	and.b32  	%r14, %r1, 1;
	mov.b32 	%r109, 0;
$L__BB3_6:
	setp.lt.u32 	%p14, %r1, 4;
	shl.b32 	%r78, %r109, 7;
	add.s32 	%r16, %r78, %r7;
	mul.wide.s32 	%rd32, %r16, 4;
	add.s64 	%rd33, %rd2, %rd32;
	ld.global.u32 	%r79, [%rd33];
	div.s32 	%r80, %r79, %r2;
	mul.lo.s32 	%r81, %r80, %r2;
	sub.s32 	%r82, %r79, %r81;
	add.s32 	%r83, %r82, %r11;
	cvt.rn.f32.s32 	%f2, %r83;
	add.s32 	%r84, %r80, %r11;
	cvt.rn.f32.s32 	%f3, %r84;
	mov.f32 	%f387, 0f00000000;
	mov.f32 	%f388, 0fD09502F9;
	mov.b32 	%r112, 0;
	@%p14 bra 	$L__BB3_17;
	mov.f32 	%f387, 0f00000000;
	mov.f32 	%f388, 0fD09502F9;
	mov.b32 	%r110, 0;
$L__BB3_8:
	.pragma "nounroll";
	mul.wide.u32 	%rd34, %r110, 28;
	add.s64 	%rd4, %rd1, %rd34;
	ld.global.f32 	%f7, [%rd4];
	ld.global.f32 	%f183, [%rd4+12];
	ld.global.f32 	%f184, [%rd4+16];
	ld.global.f32 	%f185, [%rd4+20];
	sub.f32 	%f186, %f2, %f184;
	sub.f32 	%f187, %f3, %f185;
	mul.f32 	%f8, %f186, %f186;
	mul.f32 	%f9, %f187, %f187;
	add.f32 	%f188, %f8, %f9;
	mul.f32 	%f10, %f183, %f183;
	setp.geu.f32 	%p15, %f188, %f10;
	mov.f32 	%f379, 0fD09502F9;
	@%p15 bra 	$L__BB3_10;
	ld.global.f32 	%f189, [%rd4+24];
	sub.f32 	%f190, %f10, %f8;
	sub.f32 	%f191, %f190, %f9;
	sqrt.rn.f32 	%f192, %f191;
	sqrt.rn.f32 	%f193, %f10;
	div.rn.f32 	%f378, %f192, %f193;
	add.f32 	%f379, %f189, %f192;
$L__BB3_10:
	setp.gt.f32 	%p16, %f379, %f388;
	mul.f32 	%f195, %f7, %f378;
	selp.f32 	%f15, %f195, %f387, %p16;
	selp.f32 	%f16, %f379, %f388, %p16;
	ld.global.f32 	%f17, [%rd4+28];
	ld.global.f32 	%f196, [%rd4+40];
	ld.global.f32 	%f197, [%rd4+44];
	ld.global.f32 	%f198, [%rd4+48];
	sub.f32 	%f199, %f2, %f197;
	sub.f32 	%f200, %f3, %f198;
	mul.f32 	%f18, %f199, %f199;
	mul.f32 	%f19, %f200, %f200;
	add.f32 	%f201, %f18, %f19;
	mul.f32 	%f20, %f196, %f196;
	setp.geu.f32 	%p17, %f201, %f20;
	mov.f32 	%f381, 0fD09502F9;
	@%p17 bra 	$L__BB3_12;
	ld.global.f32 	%f202, [%rd4+52];
	sub.f32 	%f203, %f20, %f18;
	sub.f32 	%f204, %f203, %f19;
	sqrt.rn.f32 	%f205, %f204;
	sqrt.rn.f32 	%f206, %f20;
	div.rn.f32 	%f378, %f205, %f206;
	add.f32 	%f381, %f202, %f205;
$L__BB3_12:
	setp.gt.f32 	%p18, %f381, %f16;
	mul.f32 	%f208, %f17, %f378;
	selp.f32 	%f25, %f208, %f15, %p18;
	selp.f32 	%f26, %f381, %f16, %p18;
	ld.global.f32 	%f27, [%rd4+56];
	ld.global.f32 	%f209, [%rd4+68];
	ld.global.f32 	%f210, [%rd4+72];
	ld.global.f32 	%f211, [%rd4+76];
	sub.f32 	%f212, %f2, %f210;
	sub.f32 	%f213, %f3, %f211;
	mul.f32 	%f28, %f212, %f212;
	mul.f32 	%f29, %f213, %f213;
	add.f32 	%f214, %f28, %f29;
	mul.f32 	%f30, %f209, %f209;
	setp.geu.f32 	%p19, %f214, %f30;
	mov.f32 	%f383, 0fD09502F9;
	@%p19 bra 	$L__BB3_14;
	ld.global.f32 	%f215, [%rd4+80];
	sub.f32 	%f216, %f30, %f28;
	sub.f32 	%f217, %f216, %f29;
	sqrt.rn.f32 	%f218, %f217;
	sqrt.rn.f32 	%f219, %f30;
	div.rn.f32 	%f378, %f218, %f219;
	add.f32 	%f383, %f215, %f218;
$L__BB3_14:
	setp.gt.f32 	%p20, %f383, %f26;
	mul.f32 	%f221, %f27, %f378;
	selp.f32 	%f35, %f221, %f25, %p20;
	selp.f32 	%f36, %f383, %f26, %p20;
	ld.global.f32 	%f37, [%rd4+84];
	ld.global.f32 	%f222, [%rd4+96];
	ld.global.f32 	%f223, [%rd4+100];
	ld.global.f32 	%f224, [%rd4+104];
	sub.f32 	%f225, %f2, %f223;
	sub.f32 	%f226, %f3, %f224;
	mul.f32 	%f38, %f225, %f225;
	mul.f32 	%f39, %f226, %f226;
	add.f32 	%f227, %f38, %f39;
	mul.f32 	%f40, %f222, %f222;
	setp.geu.f32 	%p21, %f227, %f40;
	mov.f32 	%f385, 0fD09502F9;
	@%p21 bra 	$L__BB3_16;
	ld.global.f32 	%f228, [%rd4+108];
	sub.f32 	%f229, %f40, %f38;
	sub.f32 	%f230, %f229, %f39;
	sqrt.rn.f32 	%f231, %f230;
	sqrt.rn.f32 	%f232, %f40;
	div.rn.f32 	%f378, %f231, %f232;
	add.f32 	%f385, %f228, %f231;
$L__BB3_16:
	setp.gt.f32 	%p22, %f385, %f36;
	mul.f32 	%f233, %f37, %f378;
	selp.f32 	%f387, %f233, %f35, %p22;
	selp.f32 	%f388, %f385, %f36, %p22;
	add.s32 	%r110, %r110, 4;
	setp.ne.s32 	%p23, %r110, %r13;
	mov.u32 	%r112, %r13;
	@%p23 bra 	$L__BB3_8;
$L__BB3_17:
	setp.eq.s32 	%p24, %r12, 0;
	@%p24 bra 	$L__BB3_28;
	setp.eq.s32 	%p25, %r12, 1;
	@%p25 bra 	$L__BB3_24;
	mul.wide.u32 	%rd35, %r112, 28;
	add.s64 	%rd5, %rd1, %rd35;
	ld.global.f32 	%f52, [%rd5];
	ld.global.f32 	%f236, [%rd5+12];
	ld.global.f32 	%f237, [%rd5+16];
	ld.global.f32 	%f238, [%rd5+20];
	sub.f32 	%f239, %f2, %f237;
	sub.f32 	%f240, %f3, %f238;
	mul.f32 	%f53, %f239, %f239;
	mul.f32 	%f54, %f240, %f240;
	add.f32 	%f241, %f53, %f54;
	mul.f32 	%f55, %f236, %f236;
	setp.geu.f32 	%p26, %f241, %f55;
	mov.f32 	%f392, 0fD09502F9;
	@%p26 bra 	$L__BB3_21;
	ld.global.f32 	%f242, [%rd5+24];
	sub.f32 	%f243, %f55, %f53;
	sub.f32 	%f244, %f243, %f54;
	sqrt.rn.f32 	%f245, %f244;
	sqrt.rn.f32 	%f246, %f55;
	div.rn.f32 	%f378, %f245, %f246;
	add.f32 	%f392, %f242, %f245;
$L__BB3_21:
	setp.gt.f32 	%p27, %f392, %f388;
	mul.f32 	%f248, %f52, %f378;
	selp.f32 	%f60, %f248, %f387, %p27;
	selp.f32 	%f61, %f392, %f388, %p27;
	ld.global.f32 	%f62, [%rd5+28];
	ld.global.f32 	%f249, [%rd5+40];
	ld.global.f32 	%f250, [%rd5+44];
	ld.global.f32 	%f251, [%rd5+48];
	sub.f32 	%f252, %f2, %f250;
	sub.f32 	%f253, %f3, %f251;
	mul.f32 	%f63, %f252, %f252;
	mul.f32 	%f64, %f253, %f253;
	add.f32 	%f254, %f63, %f64;
	mul.f32 	%f65, %f249, %f249;
	setp.geu.f32 	%p28, %f254, %f65;
	mov.f32 	%f394, 0fD09502F9;
	@%p28 bra 	$L__BB3_23;
	ld.global.f32 	%f255, [%rd5+52];
	sub.f32 	%f256, %f65, %f63;
	sub.f32 	%f257, %f256, %f64;
	sqrt.rn.f32 	%f258, %f257;
	sqrt.rn.f32 	%f259, %f65;
	div.rn.f32 	%f378, %f258, %f259;
	add.f32 	%f394, %f255, %f258;
$L__BB3_23:
	setp.gt.f32 	%p29, %f394, %f61;
	mul.f32 	%f260, %f62, %f378;
	selp.f32 	%f387, %f260, %f60, %p29;
	selp.f32 	%f388, %f394, %f61, %p29;
	add.s32 	%r112, %r112, 2;
$L__BB3_24:
	setp.eq.s32 	%p30, %r14, 0;
	@%p30 bra 	$L__BB3_28;
	mul.wide.u32 	%rd36, %r112, 28;
	add.s64 	%rd6, %rd1, %rd36;
	ld.global.f32 	%f77, [%rd6];
	ld.global.f32 	%f262, [%rd6+12];
	ld.global.f32 	%f263, [%rd6+16];
	ld.global.f32 	%f264, [%rd6+20];
	sub.f32 	%f265, %f2, %f263;
	sub.f32 	%f266, %f3, %f264;
	mul.f32 	%f78, %f265, %f265;
	mul.f32 	%f79, %f266, %f266;
	add.f32 	%f267, %f78, %f79;
	mul.f32 	%f80, %f262, %f262;
	setp.geu.f32 	%p31, %f267, %f80;
	mov.f32 	%f401, 0fD09502F9;
	@%p31 bra 	$L__BB3_27;
	ld.global.f32 	%f268, [%rd6+24];
	sub.f32 	%f269, %f80, %f78;
	sub.f32 	%f270, %f269, %f79;
	sqrt.rn.f32 	%f271, %f270;
	sqrt.rn.f32 	%f272, %f80;
	div.rn.f32 	%f378, %f271, %f272;
	add.f32 	%f401, %f268, %f271;
$L__BB3_27:
	setp.gt.f32 	%p32, %f401, %f388;
	mul.f32 	%f273, %f77, %f378;
	selp.f32 	%f387, %f273, %f387, %p32;
$L__BB3_28:
	cvt.s64.s32 	%rd37, %r16;
	mul.f32 	%f274, %f387, 0f437F0000;
	cvt.rzi.u32.f32 	%r86, %f274;
	add.s64 	%rd38, %rd3, %rd37;
	st.global.u8 	[%rd38], %r86;
	add.s32 	%r109, %r109, 1;
	setp.eq.s32 	%p33, %r109, %r57;
	@%p33 bra 	$L__BB3_84;
	bra.uni 	$L__BB3_6;
$L__BB3_29:
	and.b32  	%r23, %r57, 7;
	setp.lt.u32 	%p6, %r57, 8;
	mov.b32 	%r122, 0;
	@%p6 bra 	$L__BB3_32;
	and.b32  	%r122, %r57, 2147483640;
	mov.b32 	%r117, 0;
$L__BB3_31:
	.pragma "nounroll";
	shl.b32 	%r63, %r117, 7;
	add.s32 	%r64, %r63, %r7;
	cvt.u64.u32 	%rd22, %r64;
	add.s64 	%rd23, %rd3, %rd22;
	mov.b16 	%rs1, 0;
	st.global.u8 	[%rd23], %rs1;
	add.s32 	%r65, %r64, 128;
	cvt.s64.s32 	%rd24, %r65;
	add.s64 	%rd25, %rd3, %rd24;
	st.global.u8 	[%rd25], %rs1;
	st.global.u8 	[%rd25+128], %rs1;
	st.global.u8 	[%rd25+256], %rs1;
	st.global.u8 	[%rd25+384], %rs1;
	st.global.u8 	[%rd25+512], %rs1;
	st.global.u8 	[%rd25+640], %rs1;
	st.global.u8 	[%rd25+768], %rs1;
	add.s32 	%r117, %r117, 8;
	setp.eq.s32 	%p7, %r117, %r122;
	@%p7 bra 	$L__BB3_32;
	bra.uni 	$L__BB3_31;
$L__BB3_32:
	setp.eq.s32 	%p8, %r23, 0;
	@%p8 bra 	$L__BB3_84;
	and.b32  	%r52, %r57, 3;
	setp.lt.u32 	%p9, %r23, 4;
	@%p9 bra 	$L__BB3_35;
	shl.b32 	%r66, %r122, 7;
	add.s32 	%r67, %r66, %r7;
	cvt.s64.s32 	%rd26, %r67;
	add.s64 	%rd27, %rd3, %rd26;
	mov.b16 	%rs2, 0;
	st.global.u8 	[%rd27], %rs2;
	st.global.u8 	[%rd27+128], %rs2;
	st.global.u8 	[%rd27+256], %rs2;
	st.global.u8 	[%rd27+384], %rs2;
	add.s32 	%r122, %r122, 4;
$L__BB3_35:
	setp.eq.s32 	%p10, %r52, 0;
	@%p10 bra 	$L__BB3_84;
	setp.eq.s32 	%p11, %r52, 1;
	@%p11 bra 	$L__BB3_38;
	shl.b32 	%r68, %r122, 7;
	add.s32 	%r69, %r68, %r7;
	cvt.s64.s32 	%rd28, %r69;
	add.s64 	%rd29, %rd3, %rd28;
	mov.b16 	%rs3, 0;
	st.global.u8 	[%rd29], %rs3;
	st.global.u8 	[%rd29+128], %rs3;
	add.s32 	%r122, %r122, 2;
$L__BB3_38:
	and.b32  	%r70, %r57, 1;
	setp.eq.b32 	%p12, %r70, 1;
	not.pred 	%p13, %p12;
	@%p13 bra 	$L__BB3_84;
	shl.b32 	%r71, %r122, 7;
	add.s32 	%r72, %r71, %r7;
	cvt.s64.s32 	%rd30, %r72;
	add.s64 	%rd31, %rd3, %rd30;
	mov.b16 	%rs4, 0;
	st.global.u8 	[%rd31], %rs4;
	bra.uni 	$L__BB3_84;
$L__BB3_40:
	setp.lt.s32 	%p34, %r57, 1;
	@%p34 bra 	$L__BB3_84;
	setp.lt.s32 	%p35, %r1, 1;
	@%p35 bra 	$L__BB3_68;
	shr.u32 	%r96, %r2, 31;
	add.s32 	%r97, %r2, %r96;
	shr.s32 	%r98, %r97, 1;
	neg.s32 	%r25, %r98;
	and.b32  	%r26, %r1, 3;
	and.b32  	%r27, %r1, 2147483644;
	and.b32  	%r28, %r1, 1;
	neg.s32 	%r29, %r27;
	mov.b32 	%r113, 0;
	add.s64 	%rd7, %rd1, 56;
$L__BB3_43:
	shl.b32 	%r99, %r113, 7;
	add.s32 	%r31, %r99, %r7;
	setp.ge.s32 	%p45, %r31, %r5;
	@%p45 bra 	$L__BB3_67;
	setp.lt.u32 	%p46, %r1, 4;
	mul.wide.s32 	%rd42, %r31, 4;
	add.s64 	%rd43, %rd2, %rd42;
	ld.global.u32 	%r101, [%rd43];
	div.s32 	%r102, %r101, %r2;
	mul.lo.s32 	%r103, %r102, %r2;
	sub.s32 	%r104, %r101, %r103;
	add.s32 	%r105, %r104, %r25;
	cvt.rn.f32.s32 	%f89, %r105;
	add.s32 	%r106, %r102, %r25;
	cvt.rn.f32.s32 	%f90, %r106;
	mov.f32 	%f417, 0f00000000;
	mov.f32 	%f418, 0fD09502F9;
	mov.b32 	%r116, 0;
	@%p46 bra 	$L__BB3_55;
	mov.f32 	%f417, 0f00000000;
	mov.f32 	%f418, 0fD09502F9;
	mov.u64 	%rd48, %rd7;
	mov.u32 	%r114, %r29;
$L__BB3_46:
	.pragma "nounroll";
	ld.global.f32 	%f94, [%rd48+-56];
	ld.global.f32 	%f282, [%rd48+-44];
	ld.global.f32 	%f283, [%rd48+-40];
	ld.global.f32 	%f284, [%rd48+-36];
	sub.f32 	%f285, %f89, %f283;
	sub.f32 	%f286, %f90, %f284;
	mul.f32 	%f95, %f285, %f285;
	mul.f32 	%f96, %f286, %f286;
	add.f32 	%f287, %f95, %f96;
	mul.f32 	%f97, %f282, %f282;
	setp.geu.f32 	%p47, %f287, %f97;
	mov.f32 	%f409, 0fD09502F9;
	@%p47 bra 	$L__BB3_48;
	ld.global.f32 	%f288, [%rd48+-32];
	sub.f32 	%f289, %f97, %f95;
	sub.f32 	%f290, %f289, %f96;
	sqrt.rn.f32 	%f291, %f290;
	sqrt.rn.f32 	%f292, %f97;
	div.rn.f32 	%f408, %f291, %f292;
	add.f32 	%f409, %f288, %f291;
$L__BB3_48:
	setp.gt.f32 	%p48, %f409, %f418;
	mul.f32 	%f294, %f94, %f408;
	selp.f32 	%f102, %f294, %f417, %p48;
	selp.f32 	%f103, %f409, %f418, %p48;
	ld.global.f32 	%f104, [%rd48+-28];
	ld.global.f32 	%f295, [%rd48+-16];
	ld.global.f32 	%f296, [%rd48+-12];
	ld.global.f32 	%f297, [%rd48+-8];
	sub.f32 	%f298, %f89, %f296;
	sub.f32 	%f299, %f90, %f297;
	mul.f32 	%f105, %f298, %f298;
	mul.f32 	%f106, %f299, %f299;
	add.f32 	%f300, %f105, %f106;
	mul.f32 	%f107, %f295, %f295;
	setp.geu.f32 	%p49, %f300, %f107;
	mov.f32 	%f411, 0fD09502F9;
	@%p49 bra 	$L__BB3_50;
	ld.global.f32 	%f301, [%rd48+-4];
	sub.f32 	%f302, %f107, %f105;
	sub.f32 	%f303, %f302, %f106;
	sqrt.rn.f32 	%f304, %f303;
	sqrt.rn.f32 	%f305, %f107;
	div.rn.f32 	%f408, %f304, %f305;
	add.f32 	%f411, %f301, %f304;
$L__BB3_50:
	setp.gt.f32 	%p50, %f411, %f103;
	mul.f32 	%f307, %f104, %f408;
	selp.f32 	%f112, %f307, %f102, %p50;
	selp.f32 	%f113, %f411, %f103, %p50;
	ld.global.f32 	%f114, [%rd48];
	ld.global.f32 	%f308, [%rd48+12];
	ld.global.f32 	%f309, [%rd48+16];
	ld.global.f32 	%f310, [%rd48+20];
	sub.f32 	%f311, %f89, %f309;
	sub.f32 	%f312, %f90, %f310;
	mul.f32 	%f115, %f311, %f311;
	mul.f32 	%f116, %f312, %f312;
	add.f32 	%f313, %f115, %f116;
	mul.f32 	%f117, %f308, %f308;
	setp.geu.f32 	%p51, %f313, %f117;
	mov.f32 	%f413, 0fD09502F9;
	@%p51 bra 	$L__BB3_52;
	ld.global.f32 	%f314, [%rd48+24];
	sub.f32 	%f315, %f117, %f115;
	sub.f32 	%f316, %f315, %f116;
	sqrt.rn.f32 	%f317, %f316;
	sqrt.rn.f32 	%f318, %f117;
	div.rn.f32 	%f408, %f317, %f318;
	add.f32 	%f413, %f314, %f317;
$L__BB3_52:
	setp.gt.f32 	%p52, %f413, %f113;
	mul.f32 	%f320, %f114, %f408;
	selp.f32 	%f122, %f320, %f112, %p52;
	selp.f32 	%f123, %f413, %f113, %p52;
	ld.global.f32 	%f124, [%rd48+28];
	ld.global.f32 	%f321, [%rd48+40];
	ld.global.f32 	%f322, [%rd48+44];
	ld.global.f32 	%f323, [%rd48+48];
	sub.f32 	%f324, %f89, %f322;
	sub.f32 	%f325, %f90, %f323;
	mul.f32 	%f125, %f324, %f324;
	mul.f32 	%f126, %f325, %f325;
	add.f32 	%f326, %f125, %f126;
	mul.f32 	%f127, %f321, %f321;
	setp.geu.f32 	%p53, %f326, %f127;
	mov.f32 	%f415, 0fD09502F9;
	@%p53 bra 	$L__BB3_54;
	ld.global.f32 	%f327, [%rd48+52];
	sub.f32 	%f328, %f127, %f125;
	sub.f32 	%f329, %f328, %f126;
	sqrt.rn.f32 	%f330, %f329;
	sqrt.rn.f32 	%f331, %f127;
	div.rn.f32 	%f408, %f330, %f331;
	add.f32 	%f415, %f327, %f330;
$L__BB3_54:
	setp.gt.f32 	%p54, %f415, %f123;
	mul.f32 	%f332, %f124, %f408;
	selp.f32 	%f417, %f332, %f122, %p54;
	selp.f32 	%f418, %f415, %f123, %p54;
	add.s32 	%r114, %r114, 4;
	add.s64 	%rd48, %rd48, 112;
	setp.ne.s32 	%p55, %r114, 0;
	mov.u32 	%r116, %r27;
	@%p55 bra 	$L__BB3_46;
$L__BB3_55:
	setp.eq.s32 	%p56, %r26, 0;
	@%p56 bra 	$L__BB3_66;
	setp.eq.s32 	%p57, %r26, 1;
	@%p57 bra 	$L__BB3_62;
	mul.wide.u32 	%rd44, %r116, 28;
	add.s64 	%rd10, %rd1, %rd44;
	ld.global.f32 	%f139, [%rd10];
	ld.global.f32 	%f335, [%rd10+12];
	ld.global.f32 	%f336, [%rd10+16];
	ld.global.f32 	%f337, [%rd10+20];
	sub.f32 	%f338, %f89, %f336;
	sub.f32 	%f339, %f90, %f337;
	mul.f32 	%f140, %f338, %f338;
	mul.f32 	%f141, %f339, %f339;
	add.f32 	%f340, %f140, %f141;
	mul.f32 	%f142, %f335, %f335;
	setp.geu.f32 	%p58, %f340, %f142;
	mov.f32 	%f422, 0fD09502F9;
	@%p58 bra 	$L__BB3_59;
	ld.global.f32 	%f341, [%rd10+24];
	sub.f32 	%f342, %f142, %f140;
	sub.f32 	%f343, %f342, %f141;
	sqrt.rn.f32 	%f344, %f343;
	sqrt.rn.f32 	%f345, %f142;
	div.rn.f32 	%f408, %f344, %f345;
	add.f32 	%f422, %f341, %f344;
$L__BB3_59:
	setp.gt.f32 	%p59, %f422, %f418;
	mul.f32 	%f347, %f139, %f408;
	selp.f32 	%f147, %f347, %f417, %p59;
	selp.f32 	%f148, %f422, %f418, %p59;
	ld.global.f32 	%f149, [%rd10+28];
	ld.global.f32 	%f348, [%rd10+40];
	ld.global.f32 	%f349, [%rd10+44];
	ld.global.f32 	%f350, [%rd10+48];
	sub.f32 	%f351, %f89, %f349;
	sub.f32 	%f352, %f90, %f350;
	mul.f32 	%f150, %f351, %f351;
	mul.f32 	%f151, %f352, %f352;
	add.f32 	%f353, %f150, %f151;
	mul.f32 	%f152, %f348, %f348;
	setp.geu.f32 	%p60, %f353, %f152;
	mov.f32 	%f424, 0fD09502F9;
	@%p60 bra 	$L__BB3_61;
	ld.global.f32 	%f354, [%rd10+52];
	sub.f32 	%f355, %f152, %f150;
	sub.f32 	%f356, %f355, %f151;
	sqrt.rn.f32 	%f357, %f356;
	sqrt.rn.f32 	%f358, %f152;
	div.rn.f32 	%f408, %f357, %f358;
	add.f32 	%f424, %f354, %f357;
$L__BB3_61:
	setp.gt.f32 	%p61, %f424, %f148;
	mul.f32 	%f359, %f149, %f408;
	selp.f32 	%f417, %f359, %f147, %p61;
	selp.f32 	%f418, %f424, %f148, %p61;
	add.s32 	%r116, %r116, 2;
$L__BB3_62:
	setp.eq.s32 	%p62, %r28, 0;
	@%p62 bra 	$L__BB3_66;
	mul.wide.u32 	%rd45, %r116, 28;
	add.s64 	%rd11, %rd1, %rd45;
	ld.global.f32 	%f164, [%rd11];
	ld.global.f32 	%f361, [%rd11+12];
	ld.global.f32 	%f362, [%rd11+16];
	ld.global.f32 	%f363, [%rd11+20];
	sub.f32 	%f364, %f89, %f362;
	sub.f32 	%f365, %f90, %f363;
	mul.f32 	%f165, %f364, %f364;
	mul.f32 	%f166, %f365, %f365;
	add.f32 	%f366, %f165, %f166;
	mul.f32 	%f167, %f361, %f361;
	setp.geu.f32 	%p63, %f366, %f167;
	mov.f32 	%f431, 0fD09502F9;
	@%p63 bra 	$L__BB3_65;
	ld.global.f32 	%f367, [%rd11+24];
	sub.f32 	%f368, %f167, %f165;
	sub.f32 	%f369, %f368, %f166;
	sqrt.rn.f32 	%f370, %f369;
	sqrt.rn.f32 	%f371, %f167;
	div.rn.f32 	%f408, %f370, %f371;
	add.f32 	%f431, %f367, %f370;
$L__BB3_65:
	setp.gt.f32 	%p64, %f431, %f418;
	mul.f32 	%f372, %f164, %f408;
	selp.f32 	%f417, %f372, %f417, %p64;
$L__BB3_66:
	cvt.s64.s32 	%rd46, %r31;
	mul.f32 	%f373, %f417, 0f437F0000;
	cvt.rzi.u32.f32 	%r107, %f373;
	add.s64 	%rd47, %rd3, %rd46;
	st.global.u8 	[%rd47], %r107;
$L__BB3_67:
	add.s32 	%r113, %r113, 1;
	setp.eq.s32 	%p65, %r113, %r57;
	@%p65 bra 	$L__BB3_84;
	bra.uni 	$L__BB3_43;
$L__BB3_68:
	and.b32  	%r38, %r57, 3;
	setp.lt.u32 	%p36, %r57, 4;
	mov.b32 	%r119, 0;
	@%p36 bra 	$L__BB3_79;
	and.b32  	%r119, %r57, 2147483644;
	mov.b32 	%r118, 0;
$L__BB3_70:
	shl.b32 	%r89, %r118, 7;
	add.s32 	%r43, %r89, %r7;
	setp.ge.s32 	%p37, %r43, %r5;
	cvt.s64.s32 	%rd39, %r43;
	add.s64 	%rd12, %rd3, %rd39;
	@%p37 bra 	$L__BB3_72;
	mov.b16 	%rs5, 0;
	st.global.u8 	[%rd12], %rs5;
$L__BB3_72:
	add.s32 	%r90, %r43, 128;
	setp.ge.s32 	%p38, %r90, %r5;
	@%p38 bra 	$L__BB3_74;
	mov.b16 	%rs6, 0;
	st.global.u8 	[%rd12+128], %rs6;
$L__BB3_74:
	add.s32 	%r91, %r43, 256;
	setp.ge.s32 	%p39, %r91, %r5;
	@%p39 bra 	$L__BB3_76;
	mov.b16 	%rs7, 0;
	st.global.u8 	[%rd12+256], %rs7;
$L__BB3_76:
	add.s32 	%r92, %r43, 384;
	setp.ge.s32 	%p40, %r92, %r5;
	@%p40 bra 	$L__BB3_78;
	mov.b16 	%rs8, 0;
	st.global.u8 	[%rd12+384], %rs8;
$L__BB3_78:
	add.s32 	%r118, %r118, 4;
	setp.ne.s32 	%p41, %r118, %r119;
	@%p41 bra 	$L__BB3_70;
$L__BB3_79:
	setp.eq.s32 	%p42, %r38, 0;
	@%p42 bra 	$L__BB3_84;
	mov.b32 	%r121, 0;
$L__BB3_81:
	.pragma "nounroll";
	shl.b32 	%r94, %r119, 7;
	add.s32 	%r48, %r94, %r7;
	setp.ge.s32 	%p43, %r48, %r5;
	@%p43 bra 	$L__BB3_83;
	cvt.s64.s32 	%rd40, %r48;
	add.s64 	%rd41, %rd3, %rd40;
	mov.b16 	%rs9, 0;
	st.global.u8 	[%rd41], %rs9;
$L__BB3_83:
	add.s32 	%r119, %r119, 1;
	add.s32 	%r121, %r121, 1;
	setp.eq.s32 	%p44, %r121, %r38;
	@%p44 bra 	$L__BB3_84;
	bra.uni 	$L__BB3_81;
$L__BB3_84:
	ret;

}
	// .globl	_ZN3cub18CUB_300001_SM_10006detail9transform16transform_kernelINS2_10policy_hubILb1EN4cuda3std3__45tupleIJN6thrust24THRUST_300001_SM_1000_NS6detail15normal_iteratorINSA_10device_ptrIiEEEEEEEE10policy1000El17raytracer_functorNSC_INSD_IhEEEEJPiEEEvT0_iT1_T2_DpNS2_10kernel_argIT3_EE
.visible .entry _ZN3cub18CUB_300001_SM_10006detail9transform16transform_kernelINS2_10policy_hubILb1EN4cuda3std3__45tupleIJN6thrust24THRUST_300001_SM_1000_NS6detail15normal_iteratorINSA_10device_ptrIiEEEEEEEE10policy1000El17raytracer_functorNSC_INSD_IhEEEEJPiEEEvT0_iT1_T2_DpNS2_10kernel_argIT3_EE(
	.param .u64 _ZN3cub18CUB_300001_SM_10006detail9transform16transform_kernelINS2_10policy_hubILb1EN4cuda3std3__45tupleIJN6thrust24THRUST_300001_SM_1000_NS6detail15normal_iteratorINSA_10device_ptrIiEEEEEEEE10policy1000El17raytracer_functorNSC_INSD_IhEEEEJPiEEEvT0_iT1_T2_DpNS2_10kernel_argIT3_EE_param_0,
	.param .u32 _ZN3cub18CUB_300001_SM_10006detail9transform16transform_kernelINS2_10policy_hubILb1EN4cuda3std3__45tupleIJN6thrust24THRUST_300001_SM_1000_NS6detail15normal_iteratorINSA_10device_ptrIiEEEEEEEE10policy1000El17raytracer_functorNSC_INSD_IhEEEEJPiEEEvT0_iT1_T2_DpNS2_10kernel_argIT3_EE_param_1,
	.param .align 8 .b8 _ZN3cub18CUB_300001_SM_10006detail9transform16transform_kernelINS2_10policy_hubILb1EN4cuda3std3__45tupleIJN6thrust24THRUST_300001_SM_1000_NS6detail15normal_iteratorINSA_10device_ptrIiEEEEEEEE10policy1000El17raytracer_functorNSC_INSD_IhEEEEJPiEEEvT0_iT1_T2_DpNS2_10kernel_argIT3_EE_param_2[16],
	.param .align 8 .b8 _ZN3cub18CUB_300001_SM_10006detail9transform16transform_kernelINS2_10policy_hubILb1EN4cuda3std3__45tupleIJN6thrust24THRUST_300001_SM_1000_NS6detail15normal_iteratorINSA_10device_ptrIiEEEEEEEE10policy1000El17raytracer_functorNSC_INSD_IhEEEEJPiEEEvT0_iT1_T2_DpNS2_10kernel_argIT3_EE_param_3[8],
	.param .align 8 .b8 _ZN3cub18CUB_300001_SM_10006detail9transform16transform_kernelINS2_10policy_hubILb1EN4cuda3std3__45tupleIJN6thrust24THRUST_300001_SM_1000_NS6detail15normal_iteratorINSA_10device_ptrIiEEEEEEEE10policy1000El17raytracer_functorNSC_INSD_IhEEEEJPiEEEvT0_iT1_T2_DpNS2_10kernel_argIT3_EE_param_4[16]
)
.maxntid 128
{
	.reg .pred 	%p<66>;
	.reg .b16 	%rs<10>;
	.reg .b32 	%r<122>;
	.reg .b32 	%f<435>;
	.reg .b64 	%rd<54>;

	ld.param.u64 	%rd13, [_ZN3cub18CUB_300001_SM_10006detail9transform16transform_kernelINS2_10policy_hubILb1EN4cuda3std3__45tupleIJN6thrust24THRUST_300001_SM_1000_NS6detail15normal_iteratorINSA_10device_ptrIiEEEEEEEE10policy1000El17raytracer_functorNSC_INSD_IhEEEEJPiEEEvT0_iT1_T2_DpNS2_10kernel_argIT3_EE_param_0];
	ld.param.u64 	%rd14, [_ZN3cub18CUB_300001_SM_10006detail9transform16transform_kernelINS2_10policy_hubILb1EN4cuda3std3__45tupleIJN6thrust24THRUST_300001_SM_1000_NS6detail15normal_iteratorINSA_10device_ptrIiEEEEEEEE10policy1000El17raytracer_functorNSC_INSD_IhEEEEJPiEEEvT0_iT1_T2_DpNS2_10kernel_argIT3_EE_param_4];
	ld.param.u64 	%rd15, [_ZN3cub18CUB_300001_SM_10006detail9transform16transform_kernelINS2_10policy_hubILb1EN4cuda3std3__45tupleIJN6thrust24THRUST_300001_SM_1000_NS6detail15normal_iteratorINSA_10device_ptrIiEEEEEEEE10policy1000El17raytracer_functorNSC_INSD_IhEEEEJPiEEEvT0_iT1_T2_DpNS2_10kernel_argIT3_EE_param_3];
	ld.param.u64 	%rd16, [_ZN3cub18CUB_300001_SM_10006detail9transform16transform_kernelINS2_10policy_hubILb1EN4cuda3std3__45tupleIJN6thrust24THRUST_300001_SM_1000_NS6detail15normal_iteratorINSA_10device_ptrIiEEEEEEEE10policy1000El17raytracer_functorNSC_INSD_IhEEEEJPiEEEvT0_iT1_T2_DpNS2_10kernel_argIT3_EE_param_2];
	ld.param.u32 	%r56, [_ZN3cub18CUB_300001_SM_10006detail9transform16transform_kernelINS2_10policy_hubILb1EN4cuda3std3__45tupleIJN6thrust24THRUST_300001_SM_1000_NS6detail15normal_iteratorINSA_10device_ptrIiEEEEEEEE10policy1000El17raytracer_functorNSC_INSD_IhEEEEJPiEEEvT0_iT1_T2_DpNS2_10kernel_argIT3_EE_param_1];
	ld.param.v2.u32 	{%r1, %r2}, [_ZN3cub18CUB_300001_SM_10006detail9transform16transform_kernelINS2_10policy_hubILb1EN4cuda3std3__45tupleIJN6thrust24THRUST_300001_SM_1000_NS6detail15normal_iteratorINSA_10device_ptrIiEEEEEEEE10policy1000El17raytracer_functorNSC_INSD_IhEEEEJPiEEEvT0_iT1_T2_DpNS2_10kernel_argIT3_EE_param_2+8];
	cvta.to.global.u64 	%rd1, %rd16;
	cvta.to.global.u64 	%rd17, %rd15;
	cvta.to.global.u64 	%rd18, %rd14;
	shl.b32 	%r3, %r56, 7;
	mov.u32 	%r57, %ctaid.x;
	cvt.u64.u32 	%rd19, %r57;
	cvt.s64.s32 	%rd20, %r3;
	mul.lo.s64 	%rd21, %rd20, %rd19;
	sub.s64 	%rd22, %rd13, %rd21;
	min.s64 	%rd23, %rd22, %rd20;
	cvt.u32.u64 	%r4, %rd23;
	shl.b64 	%rd24, %rd21, 2;
	add.s64 	%rd2, %rd18, %rd24;
	add.s64 	%rd3, %rd17, %rd21;
	shl.b32 	%r5, %r4, 2;
	mov.u32 	%r6, %tid.x;
	shl.b32 	%r105, %r6, 7;
	setp.ge.s32 	%p1, %r105, %r5;
	@%p1 bra 	$L__BB4_2;
$L__BB4_1:
	.pragma "nounroll";
	cvt.u64.u32 	%rd26, %r105;
	add.s64 	%rd25, %rd2, %rd26;
	// begin inline asm
	prefetch.global.L2 [%rd25];
	// end inline asm
	add.s32 	%r105, %r105, 16384;
	setp.lt.s32 	%p2, %r105, %r5;
	@%p2 bra 	$L__BB4_1;
$L__BB4_2:
	setp.eq.s32 	%p3, %r3, %r4;
	@%p3 bra 	$L__BB4_47;
	setp.lt.s32 	%p4, %r56, 1;
	@%p4 bra 	$L__BB4_84;
	setp.lt.s32 	%p5, %r1, 1;
	@%p5 bra 	$L__BB4_31;
	shr.u32 	%r67, %r2, 31;
	add.s32 	%r68, %r2, %r67;
	shr.s32 	%r69, %r68, 1;
	neg.s32 	%r10, %r69;
	and.b32  	%r11, %r1, 3;
	and.b32  	%r12, %r1, 2147483644;
	and.b32  	%r13, %r1, 1;
	mov.b32 	%r106, 0;
$L__BB4_6:
	shl.b32 	%r70, %r106, 7;
	add.s32 	%r15, %r70, %r6;
	setp.ge.s32 	%p15, %r15, %r4;
	@%p15 bra 	$L__BB4_30;
	setp.lt.u32 	%p16, %r1, 4;
	mul.wide.s32 	%rd30, %r15, 4;
	add.s64 	%rd31, %rd2, %rd30;
	ld.global.u32 	%r72, [%rd31];
	div.s32 	%r73, %r72, %r2;
	mul.lo.s32 	%r74, %r73, %r2;
	sub.s32 	%r75, %r72, %r74;
	add.s32 	%r76, %r75, %r10;
	cvt.rn.f32.s32 	%f2, %r76;
	add.s32 	%r77, %r73, %r10;
	cvt.rn.f32.s32 	%f3, %r77;
	mov.f32 	%f387, 0f00000000;
	mov.f32 	%f388, 0fD09502F9;
	mov.b32 	%r109, 0;
	@%p16 bra 	$L__BB4_18;
	mov.f32 	%f387, 0f00000000;
	mov.f32 	%f388, 0fD09502F9;
	mov.b32 	%r107, 0;
$L__BB4_9:
	.pragma "nounroll";
	mul.wide.u32 	%rd32, %r107, 28;
	add.s64 	%rd4, %rd1, %rd32;
	ld.global.f32 	%f7, [%rd4];
	ld.global.f32 	%f183, [%rd4+12];
	ld.global.f32 	%f184, [%rd4+16];
	ld.global.f32 	%f185, [%rd4+20];
	sub.f32 	%f186, %f2, %f184;
	sub.f32 	%f187, %f3, %f185;
	mul.f32 	%f8, %f186, %f186;
	mul.f32 	%f9, %f187, %f187;
	add.f32 	%f188, %f8, %f9;
	mul.f32 	%f10, %f183, %f183;
	setp.geu.f32 	%p17, %f188, %f10;
	mov.f32 	%f379, 0fD09502F9;
	@%p17 bra 	$L__BB4_11;
	ld.global.f32 	%f189, [%rd4+24];
	sub.f32 	%f190, %f10, %f8;
	sub.f32 	%f191, %f190, %f9;
	sqrt.rn.f32 	%f192, %f191;
	sqrt.rn.f32 	%f193, %f10;
	div.rn.f32 	%f378, %f192, %f193;
	add.f32 	%f379, %f189, %f192;
$L__BB4_11:
	setp.gt.f32 	%p18, %f379, %f388;
	mul.f32 	%f195, %f7, %f378;
	selp.f32 	%f15, %f195, %f387, %p18;
	selp.f32 	%f16, %f379, %f388, %p18;
	ld.global.f32 	%f17, [%rd4+28];
	ld.global.f32 	%f196, [%rd4+40];
	ld.global.f32 	%f197, [%rd4+44];
	ld.global.f32 	%f198, [%rd4+48];
	sub.f32 	%f199, %f2, %f197;
	sub.f32 	%f200, %f3, %f198;
	mul.f32 	%f18, %f199, %f199;
	mul.f32 	%f19, %f200, %f200;
	add.f32 	%f201, %f18, %f19;
	mul.f32 	%f20, %f196, %f196;
	setp.geu.f32 	%p19, %f201, %f20;
	mov.f32 	%f381, 0fD09502F9;
	@%p19 bra 	$L__BB4_13;
	ld.global.f32 	%f202, [%rd4+52];
	sub.f32 	%f203, %f20, %f18;
	sub.f32 	%f204, %f203, %f19;
	sqrt.rn.f32 	%f205, %f204;
	sqrt.rn.f32 	%f206, %f20;
	div.rn.f32 	%f378, %f205, %f206;
	add.f32 	%f381, %f202, %f205;
$L__BB4_13:
	setp.gt.f32 	%p20, %f381, %f16;
	mul.f32 	%f208, %f17, %f378;
	selp.f32 	%f25, %f208, %f15, %p20;
	selp.f32 	%f26, %f381, %f16, %p20;
	ld.global.f32 	%f27, [%rd4+56];
	ld.global.f32 	%f209, [%rd4+68];
	ld.global.f32 	%f210, [%rd4+72];
	ld.global.f32 	%f211, [%rd4+76];
	sub.f32 	%f212, %f2, %f210;
	sub.f32 	%f213, %f3, %f211;
	mul.f32 	%f28, %f212, %f212;
	mul.f32 	%f29, %f213, %f213;
	add.f32 	%f214, %f28, %f29;
	mul.f32 	%f30, %f209, %f209;
	setp.geu.f32 	%p21, %f214, %f30;
	mov.f32 	%f383, 0fD09502F9;
	@%p21 bra 	$L__BB4_15;
	ld.global.f32 	%f215, [%rd4+80];
	sub.f32 	%f216, %f30, %f28;
	sub.f32 	%f217, %f216, %f29;
	sqrt.rn.f32 	%f218, %f217;
	sqrt.rn.f32 	%f219, %f30;
	div.rn.f32 	%f378, %f218, %f219;
	add.f32 	%f383, %f215, %f218;
$L__BB4_15:
	setp.gt.f32 	%p22, %f383, %f26;
	mul.f32 	%f221, %f27, %f378;
	selp.f32 	%f35, %f221, %f25, %p22;
	selp.f32 	%f36, %f383, %f26, %p22;
	ld.global.f32 	%f37, [%rd4+84];
	ld.global.f32 	%f222, [%rd4+96];
	ld.global.f32 	%f223, [%rd4+100];
	ld.global.f32 	%f224, [%rd4+104];
	sub.f32 	%f225, %f2, %f223;
	sub.f32 	%f226, %f3, %f224;
	mul.f32 	%f38, %f225, %f225;
	mul.f32 	%f39, %f226, %f226;
	add.f32 	%f227, %f38, %f39;
	mul.f32 	%f40, %f222, %f222;
	setp.geu.f32 	%p23, %f227, %f40;
	mov.f32 	%f385, 0fD09502F9;
	@%p23 bra 	$L__BB4_17;
	ld.global.f32 	%f228, [%rd4+108];
	sub.f32 	%f229, %f40, %f38;
	sub.f32 	%f230, %f229, %f39;
	sqrt.rn.f32 	%f231, %f230;
	sqrt.rn.f32 	%f232, %f40;
	div.rn.f32 	%f378, %f231, %f232;
	add.f32 	%f385, %f228, %f231;
$L__BB4_17:
	setp.gt.f32 	%p24, %f385, %f36;
	mul.f32 	%f233, %f37, %f378;
	selp.f32 	%f387, %f233, %f35, %p24;
	selp.f32 	%f388, %f385, %f36, %p24;
	add.s32 	%r107, %r107, 4;
	setp.ne.s32 	%p25, %r107, %r12;
	mov.u32 	%r109, %r12;
	@%p25 bra 	$L__BB4_9;
$L__BB4_18:
	setp.eq.s32 	%p26, %r11, 0;
	@%p26 bra 	$L__BB4_29;
	setp.eq.s32 	%p27, %r11, 1;
	@%p27 bra 	$L__BB4_25;
	mul.wide.u32 	%rd33, %r109, 28;
	add.s64 	%rd5, %rd1, %rd33;
	ld.global.f32 	%f52, [%rd5];
	ld.global.f32 	%f236, [%rd5+12];
	ld.global.f32 	%f237, [%rd5+16];
	ld.global.f32 	%f238, [%rd5+20];
	sub.f32 	%f239, %f2, %f237;
	sub.f32 	%f240, %f3, %f238;
	mul.f32 	%f53, %f239, %f239;
	mul.f32 	%f54, %f240, %f240;
	add.f32 	%f241, %f53, %f54;
	mul.f32 	%f55, %f236, %f236;
	setp.geu.f32 	%p28, %f241, %f55;
	mov.f32 	%f392, 0fD09502F9;
	@%p28 bra 	$L__BB4_22;
	ld.global.f32 	%f242, [%rd5+24];
	sub.f32 	%f243, %f55, %f53;
	sub.f32 	%f244, %f243, %f54;
	sqrt.rn.f32 	%f245, %f244;
	sqrt.rn.f32 	%f246, %f55;
	div.rn.f32 	%f378, %f245, %f246;
	add.f32 	%f392, %f242, %f245;
$L__BB4_22:
	setp.gt.f32 	%p29, %f392, %f388;
	mul.f32 	%f248, %f52, %f378;
	selp.f32 	%f60, %f248, %f387, %p29;
	selp.f32 	%f61, %f392, %f388, %p29;
	ld.global.f32 	%f62, [%rd5+28];
	ld.global.f32 	%f249, [%rd5+40];
	ld.global.f32 	%f250, [%rd5+44];
	ld.global.f32 	%f251, [%rd5+48];
	sub.f32 	%f252, %f2, %f250;
	sub.f32 	%f253, %f3, %f251;
	mul.f32 	%f63, %f252, %f252;
	mul.f32 	%f64, %f253, %f253;
	add.f32 	%f254, %f63, %f64;
	mul.f32 	%f65, %f249, %f249;
	setp.geu.f32 	%p30, %f254, %f65;
	mov.f32 	%f394, 0fD09502F9;
	@%p30 bra 	$L__BB4_24;
	ld.global.f32 	%f255, [%rd5+52];
	sub.f32 	%f256, %f65, %f63;
	sub.f32 	%f257, %f256, %f64;
	sqrt.rn.f32 	%f258, %f257;
	sqrt.rn.f32 	%f259, %f65;
	div.rn.f32 	%f378, %f258, %f259;
	add.f32 	%f394, %f255, %f258;
$L__BB4_24:
	setp.gt.f32 	%p31, %f394, %f61;
	mul.f32 	%f260, %f62, %f378;
	selp.f32 	%f387, %f260, %f60, %p31;
	selp.f32 	%f388, %f394, %f61, %p31;
	add.s32 	%r109, %r109, 2;
$L__BB4_25:
	setp.eq.s32 	%p32, %r13, 0;
	@%p32 bra 	$L__BB4_29;
	mul.wide.u32 	%rd34, %r109, 28;
	add.s64 	%rd6, %rd1, %rd34;
	ld.global.f32 	%f77, [%rd6];
	ld.global.f32 	%f262, [%rd6+12];
	ld.global.f32 	%f263, [%rd6+16];
	ld.global.f32 	%f264, [%rd6+20];
	sub.f32 	%f265, %f2, %f263;
	sub.f32 	%f266, %f3, %f264;
	mul.f32 	%f78, %f265, %f265;
	mul.f32 	%f79, %f266, %f266;
	add.f32 	%f267, %f78, %f79;
	mul.f32 	%f80, %f262, %f262;
	setp.geu.f32 	%p33, %f267, %f80;
	mov.f32 	%f401, 0fD09502F9;
	@%p33 bra 	$L__BB4_28;
	ld.global.f32 	%f268, [%rd6+24];
	sub.f32 	%f269, %f80, %f78;
	sub.f32 	%f270, %f269, %f79;
	sqrt.rn.f32 	%f271, %f270;
	sqrt.rn.f32 	%f272, %f80;
	div.rn.f32 	%f378, %f271, %f272;
	add.f32 	%f401, %f268, %f271;
$L__BB4_28:
	setp.gt.f32 	%p34, %f401, %f388;
	mul.f32 	%f273, %f77, %f378;
	selp.f32 	%f387, %f273, %f387, %p34;
$L__BB4_29:
	cvt.s64.s32 	%rd35, %r15;
	mul.f32 	%f274, %f387, 0f437F0000;
	cvt.rzi.u32.f32 	%r79, %f274;
	add.s64 	%rd36, %rd3, %rd35;
	st.global.u8 	[%rd36], %r79;
$L__BB4_30:
	add.s32 	%r106, %r106, 1;
	setp.eq.s32 	%p35, %r106, %r56;
	@%p35 bra 	$L__BB4_84;
	bra.uni 	$L__BB4_6;
$L__BB4_31:
	and.b32  	%r22, %r56, 3;
	setp.lt.u32 	%p6, %r56, 4;
	mov.b32 	%r119, 0;
	@%p6 bra 	$L__BB4_42;
	and.b32  	%r119, %r56, 2147483644;
	mov.b32 	%r115, 0;
$L__BB4_33:
	shl.b32 	%r60, %r115, 7;
	add.s32 	%r42, %r60, %r6;
	setp.ge.s32 	%p7, %r42, %r4;
	cvt.s64.s32 	%rd27, %r42;
	add.s64 	%rd12, %rd3, %rd27;
	@%p7 bra 	$L__BB4_35;
	mov.b16 	%rs1, 0;
	st.global.u8 	[%rd12], %rs1;
$L__BB4_35:
	add.s32 	%r61, %r42, 128;
	setp.ge.s32 	%p8, %r61, %r4;
	@%p8 bra 	$L__BB4_37;
	mov.b16 	%rs2, 0;
	st.global.u8 	[%rd12+128], %rs2;
$L__BB4_37:
	add.s32 	%r62, %r42, 256;
	setp.ge.s32 	%p9, %r62, %r4;
	@%p9 bra 	$L__BB4_39;
	mov.b16 	%rs3, 0;
	st.global.u8 	[%rd12+256], %rs3;
$L__BB4_39:
	add.s32 	%r63, %r42, 384;
	setp.ge.s32 	%p10, %r63, %r4;
	@%p10 bra 	$L__BB4_41;
	mov.b16 	%rs4, 0;
	st.global.u8 	[%rd12+384], %rs4;
$L__BB4_41:
	add.s32 	%r115, %r115, 4;
	setp.eq.s32 	%p11, %r115, %r119;
	@%p11 bra 	$L__BB4_42;
	bra.uni 	$L__BB4_33;
$L__BB4_42:
	setp.eq.s32 	%p12, %r22, 0;
	@%p12 bra 	$L__BB4_84;
	mov.b32 	%r121, 0;
$L__BB4_44:
	.pragma "nounroll";
	shl.b32 	%r65, %r119, 7;
	add.s32 	%r53, %r65, %r6;
	setp.ge.s32 	%p13, %r53, %r4;
	@%p13 bra 	$L__BB4_46;
	cvt.s64.s32 	%rd28, %r53;
	add.s64 	%rd29, %rd3, %rd28;
	mov.b16 	%rs5, 0;
	st.global.u8 	[%rd29], %rs5;
$L__BB4_46:
	add.s32 	%r119, %r119, 1;
	add.s32 	%r121, %r121, 1;
	setp.ne.s32 	%p14, %r121, %r22;
	@%p14 bra 	$L__BB4_44;
	bra.uni 	$L__BB4_84;
$L__BB4_47:
	setp.lt.s32 	%p36, %r56, 1;
	@%p36 bra 	$L__BB4_84;
	setp.lt.s32 	%p37, %r1, 1;
	@%p37 bra 	$L__BB4_73;
	shr.u32 	%r93, %r2, 31;
	add.s32 	%r94, %r2, %r93;
	shr.s32 	%r95, %r94, 1;
	neg.s32 	%r24, %r95;
	and.b32  	%r25, %r1, 3;
	and.b32  	%r26, %r1, 2147483644;
	and.b32  	%r27, %r1, 1;
	neg.s32 	%r28, %r26;
	mov.b32 	%r110, 0;
	add.s64 	%rd7, %rd1, 56;
$L__BB4_50:
	setp.lt.u32 	%p46, %r1, 4;
	shl.b32 	%r97, %r110, 7;
	add.s32 	%r30, %r97, %r6;
	mul.wide.s32 	%rd47, %r30, 4;
	add.s64 	%rd48, %rd2, %rd47;
	ld.global.u32 	%r98, [%rd48];
	div.s32 	%r99, %r98, %r2;
	mul.lo.s32 	%r100, %r99, %r2;
	sub.s32 	%r101, %r98, %r100;
	add.s32 	%r102, %r101, %r24;
	cvt.rn.f32.s32 	%f90, %r102;
	add.s32 	%r103, %r99, %r24;
	cvt.rn.f32.s32 	%f91, %r103;
	mov.f32 	%f418, 0f00000000;
	mov.f32 	%f419, 0fD09502F9;
	mov.b32 	%r113, 0;
	@%p46 bra 	$L__BB4_61;
	mov.f32 	%f418, 0f00000000;
	mov.f32 	%f419, 0fD09502F9;
	mov.u64 	%rd53, %rd7;
	mov.u32 	%r111, %r28;
$L__BB4_52:
	.pragma "nounroll";
	ld.global.f32 	%f95, [%rd53+-56];
	ld.global.f32 	%f282, [%rd53+-44];
	ld.global.f32 	%f283, [%rd53+-40];
	ld.global.f32 	%f284, [%rd53+-36];
	sub.f32 	%f285, %f90, %f283;
	sub.f32 	%f286, %f91, %f284;
	mul.f32 	%f96, %f285, %f285;
	mul.f32 	%f97, %f286, %f286;
	add.f32 	%f287, %f96, %f97;
	mul.f32 	%f98, %f282, %f282;
	setp.geu.f32 	%p47, %f287, %f98;
	mov.f32 	%f410, 0fD09502F9;
	@%p47 bra 	$L__BB4_54;
	ld.global.f32 	%f288, [%rd53+-32];
	sub.f32 	%f289, %f98, %f96;
	sub.f32 	%f290, %f289, %f97;
	sqrt.rn.f32 	%f291, %f290;
	sqrt.rn.f32 	%f292, %f98;
	div.rn.f32 	%f409, %f291, %f292;
	add.f32 	%f410, %f288, %f291;
$L__BB4_54:
	setp.gt.f32 	%p48, %f410, %f419;
	mul.f32 	%f294, %f95, %f409;
	selp.f32 	%f103, %f294, %f418, %p48;
	selp.f32 	%f104, %f410, %f419, %p48;
	ld.global.f32 	%f105, [%rd53+-28];
	ld.global.f32 	%f295, [%rd53+-16];
	ld.global.f32 	%f296, [%rd53+-12];
	ld.global.f32 	%f297, [%rd53+-8];
	sub.f32 	%f298, %f90, %f296;
	sub.f32 	%f299, %f91, %f297;
	mul.f32 	%f106, %f298, %f298;
	mul.f32 	%f107, %f299, %f299;
	add.f32 	%f300, %f106, %f107;
	mul.f32 	%f108, %f295, %f295;
	setp.geu.f32 	%p49, %f300, %f108;
	mov.f32 	%f412, 0fD09502F9;
	@%p49 bra 	$L__BB4_56;
	ld.global.f32 	%f301, [%rd53+-4];
	sub.f32 	%f302, %f108, %f106;
	sub.f32 	%f303, %f302, %f107;
	sqrt.rn.f32 	%f304, %f303;
	sqrt.rn.f32 	%f305, %f108;
	div.rn.f32 	%f409, %f304, %f305;
	add.f32 	%f412, %f301, %f304;
$L__BB4_56:
	setp.gt.f32 	%p50, %f412, %f104;
	mul.f32 	%f307, %f105, %f409;
	selp.f32 	%f113, %f307, %f103, %p50;
	selp.f32 	%f114, %f412, %f104, %p50;
	ld.global.f32 	%f115, [%rd53];
	ld.global.f32 	%f308, [%rd53+12];
	ld.global.f32 	%f309, [%rd53+16];
	ld.global.f32 	%f310, [%rd53+20];
	sub.f32 	%f311, %f90, %f309;
	sub.f32 	%f312, %f91, %f310;
	mul.f32 	%f116, %f311, %f311;
	mul.f32 	%f117, %f312, %f312;
	add.f32 	%f313, %f116, %f117;
	mul.f32 	%f118, %f308, %f308;
	setp.geu.f32 	%p51, %f313, %f118;
	mov.f32 	%f414, 0fD09502F9;
	@%p51 bra 	$L__BB4_58;
	ld.global.f32 	%f314, [%rd53+24];
	sub.f32 	%f315, %f118, %f116;
	sub.f32 	%f316, %f315, %f117;
	sqrt.rn.f32 	%f317, %f316;
	sqrt.rn.f32 	%f318, %f118;
	div.rn.f32 	%f409, %f317, %f318;
	add.f32 	%f414, %f314, %f317;
$L__BB4_58:
	setp.gt.f32 	%p52, %f414, %f114;
	mul.f32 	%f320, %f115, %f409;
	selp.f32 	%f123, %f320, %f113, %p52;
	selp.f32 	%f124, %f414, %f114, %p52;
	ld.global.f32 	%f125, [%rd53+28];
	ld.global.f32 	%f321, [%rd53+40];
	ld.global.f32 	%f322, [%rd53+44];
	ld.global.f32 	%f323, [%rd53+48];
	sub.f32 	%f324, %f90, %f322;
	sub.f32 	%f325, %f91, %f323;
	mul.f32 	%f126, %f324, %f324;
	mul.f32 	%f127, %f325, %f325;
	add.f32 	%f326, %f126, %f127;
	mul.f32 	%f128, %f321, %f321;
	setp.geu.f32 	%p53, %f326, %f128;
	mov.f32 	%f416, 0fD09502F9;
	@%p53 bra 	$L__BB4_60;
	ld.global.f32 	%f327, [%rd53+52];
	sub.f32 	%f328, %f128, %f126;
	sub.f32 	%f329, %f328, %f127;
	sqrt.rn.f32 	%f330, %f329;
	sqrt.rn.f32 	%f331, %f128;
	div.rn.f32 	%f409, %f330, %f331;
	add.f32 	%f416, %f327, %f330;
$L__BB4_60:
	setp.gt.f32 	%p54, %f416, %f124;
	mul.f32 	%f332, %f125, %f409;
	selp.f32 	%f418, %f332, %f123, %p54;
	selp.f32 	%f419, %f416, %f124, %p54;
	add.s32 	%r111, %r111, 4;
	add.s64 	%rd53, %rd53, 112;
	setp.ne.s32 	%p55, %r111, 0;
	mov.u32 	%r113, %r26;
	@%p55 bra 	$L__BB4_52;
$L__BB4_61:
	setp.eq.s32 	%p56, %r25, 0;
	@%p56 bra 	$L__BB4_72;
	setp.eq.s32 	%p57, %r25, 1;
	@%p57 bra 	$L__BB4_68;
	mul.wide.u32 	%rd49, %r113, 28;
	add.s64 	%rd10, %rd1, %rd49;
	ld.global.f32 	%f140, [%rd10];
	ld.global.f32 	%f335, [%rd10+12];
	ld.global.f32 	%f336, [%rd10+16];
	ld.global.f32 	%f337, [%rd10+20];
	sub.f32 	%f338, %f90, %f336;
	sub.f32 	%f339, %f91, %f337;
	mul.f32 	%f141, %f338, %f338;
	mul.f32 	%f142, %f339, %f339;
	add.f32 	%f340, %f141, %f142;
	mul.f32 	%f143, %f335, %f335;
	setp.geu.f32 	%p58, %f340, %f143;
	mov.f32 	%f423, 0fD09502F9;
	@%p58 bra 	$L__BB4_65;
	ld.global.f32 	%f341, [%rd10+24];
	sub.f32 	%f342, %f143, %f141;
	sub.f32 	%f343, %f342, %f142;
	sqrt.rn.f32 	%f344, %f343;
	sqrt.rn.f32 	%f345, %f143;
	div.rn.f32 	%f409, %f344, %f345;
	add.f32 	%f423, %f341, %f344;
$L__BB4_65:
	setp.gt.f32 	%p59, %f423, %f419;
	mul.f32 	%f347, %f140, %f409;
	selp.f32 	%f148, %f347, %f418, %p59;
	selp.f32 	%f149, %f423, %f419, %p59;
	ld.global.f32 	%f150, [%rd10+28];
	ld.global.f32 	%f348, [%rd10+40];
	ld.global.f32 	%f349, [%rd10+44];
	ld.global.f32 	%f350, [%rd10+48];
	sub.f32 	%f351, %f90, %f349;
	sub.f32 	%f352, %f91, %f350;
	mul.f32 	%f151, %f351, %f351;
	mul.f32 	%f152, %f352, %f352;
	add.f32 	%f353, %f151, %f152;
	mul.f32 	%f153, %f348, %f348;
	setp.geu.f32 	%p60, %f353, %f153;
	mov.f32 	%f425, 0fD09502F9;
	@%p60 bra 	$L__BB4_67;
	ld.global.f32 	%f354, [%rd10+52];
	sub.f32 	%f355, %f153, %f151;
	sub.f32 	%f356, %f355, %f152;
	sqrt.rn.f32 	%f357, %f356;
	sqrt.rn.f32 	%f358, %f153;
	div.rn.f32 	%f409, %f357, %f358;
	add.f32 	%f425, %f354, %f357;
$L__BB4_67:
	setp.gt.f32 	%p61, %f425, %f149;
	mul.f32 	%f359, %f150, %f409;
	selp.f32 	%f418, %f359, %f148, %p61;
	selp.f32 	%f419, %f425, %f149, %p61;
	add.s32 	%r113, %r113, 2;
$L__BB4_68:
	setp.eq.s32 	%p62, %r27, 0;
	@%p62 bra 	$L__BB4_72;
	mul.wide.u32 	%rd50, %r113, 28;
	add.s64 	%rd11, %rd1, %rd50;
	ld.global.f32 	%f165, [%rd11];
	ld.global.f32 	%f361, [%rd11+12];
	ld.global.f32 	%f362, [%rd11+16];
	ld.global.f32 	%f363, [%rd11+20];
	sub.f32 	%f364, %f90, %f362;
	sub.f32 	%f365, %f91, %f363;
	mul.f32 	%f166, %f364, %f364;
	mul.f32 	%f167, %f365, %f365;
	add.f32 	%f366, %f166, %f167;
	mul.f32 	%f168, %f361, %f361;
	setp.geu.f32 	%p63, %f366, %f168;
	mov.f32 	%f432, 0fD09502F9;
	@%p63 bra 	$L__BB4_71;
	ld.global.f32 	%f367, [%rd11+24];
	sub.f32 	%f368, %f168, %f166;
	sub.f32 	%f369, %f368, %f167;
	sqrt.rn.f32 	%f370, %f369;
	sqrt.rn.f32 	%f371, %f168;
	div.rn.f32 	%f409, %f370, %f371;
	add.f32 	%f432, %f367, %f370;
$L__BB4_71:
	setp.gt.f32 	%p64, %f432, %f419;
	mul.f32 	%f372, %f165, %f409;
	selp.f32 	%f418, %f372, %f418, %p64;
$L__BB4_72:
	cvt.s64.s32 	%rd51, %r30;
	mul.f32 	%f373, %f418, 0f437F0000;
	cvt.rzi.u32.f32 	%r104, %f373;
	add.s64 	%rd52, %rd3, %rd51;
	st.global.u8 	[%rd52], %r104;
	add.s32 	%r110, %r110, 1;
	setp.eq.s32 	%p65, %r110, %r56;
	@%p65 bra 	$L__BB4_84;
	bra.uni 	$L__BB4_50;
$L__BB4_73:
	and.b32  	%r37, %r56, 7;
	setp.lt.u32 	%p38, %r56, 8;
	mov.b32 	%r117, 0;
	@%p38 bra 	$L__BB4_76;
	and.b32  	%r117, %r56, 2147483640;
	mov.b32 	%r114, 0;
$L__BB4_75:
	.pragma "nounroll";
	shl.b32 	%r82, %r114, 7;
	add.s32 	%r83, %r82, %r6;
	cvt.u64.u32 	%rd37, %r83;
	add.s64 	%rd38, %rd3, %rd37;
	mov.b16 	%rs6, 0;
	st.global.u8 	[%rd38], %rs6;
	add.s32 	%r84, %r83, 128;
	cvt.s64.s32 	%rd39, %r84;
	add.s64 	%rd40, %rd3, %rd39;
	st.global.u8 	[%rd40], %rs6;
	st.global.u8 	[%rd40+128], %rs6;
	st.global.u8 	[%rd40+256], %rs6;
	st.global.u8 	[%rd40+384], %rs6;
	st.global.u8 	[%rd40+512], %rs6;
	st.global.u8 	[%rd40+640], %rs6;
	st.global.u8 	[%rd40+768], %rs6;
	add.s32 	%r114, %r114, 8;
	setp.eq.s32 	%p39, %r114, %r117;
	@%p39 bra 	$L__BB4_76;
	bra.uni 	$L__BB4_75;
$L__BB4_76:
	setp.eq.s32 	%p40, %r37, 0;
	@%p40 bra 	$L__BB4_84;
	and.b32  	%r45, %r56, 3;
	setp.lt.u32 	%p41, %r37, 4;
	@%p41 bra 	$L__BB4_79;
	shl.b32 	%r85, %r117, 7;
	add.s32 	%r86, %r85, %r6;
	cvt.s64.s32 	%rd41, %r86;
	add.s64 	%rd42, %rd3, %rd41;
	mov.b16 	%rs7, 0;
	st.global.u8 	[%rd42], %rs7;
	st.global.u8 	[%rd42+128], %rs7;
	st.global.u8 	[%rd42+256], %rs7;
	st.global.u8 	[%rd42+384], %rs7;
	add.s32 	%r117, %r117, 4;
$L__BB4_79:
	setp.eq.s32 	%p42, %r45, 0;
	@%p42 bra 	$L__BB4_84;
	setp.eq.s32 	%p43, %r45, 1;
	@%p43 bra 	$L__BB4_82;
	shl.b32 	%r87, %r117, 7;
	add.s32 	%r88, %r87, %r6;
	cvt.s64.s32 	%rd43, %r88;
	add.s64 	%rd44, %rd3, %rd43;
	mov.b16 	%rs8, 0;
	st.global.u8 	[%rd44], %rs8;
	st.global.u8 	[%rd44+128], %rs8;
	add.s32 	%r117, %r117, 2;
$L__BB4_82:
	and.b32  	%r89, %r56, 1;
	setp.eq.b32 	%p44, %r89, 1;
	not.pred 	%p45, %p44;
	@%p45 bra 	$L__BB4_84;
	shl.b32 	%r90, %r117, 7;
	add.s32 	%r91, %r90, %r6;
	cvt.s64.s32 	%rd45, %r91;
	add.s64 	%rd46, %rd3, %rd45;
	mov.b16 	%rs9, 0;
	st.global.u8 	[%rd46], %rs9;
$L__BB4_84:
	ret;

}


// ===== COMPILED SASS (sm_100) =====

	.target	sm_100

	.elftype	@"ET_EXEC"


//--------------------- .note.nv.tkinfo           --------------------------
	.section	.note.nv.tkinfo,"",@"SHT_NOTE"
	.sectionflags	@"SHF_NOTE_NV_TKINFO"
	.tkinfo
        /*0018*/ 	.word	0x00000002
        /*0030*/ 	.string	""
        /*0030*/ 	.string	"ptxas"
        /*0030*/ 	.string	"Cuda compilation tools, release 13.0, V13.0.88"
        /*0030*/ 	.string	"Build cuda_13.0.r13.0/compiler.36424714_0"
        /*0030*/ 	.string	"-arch sm_100 -m 64 "



//--------------------- .note.nv.cuinfo           --------------------------
	.section	.note.nv.cuinfo,"",@"SHT_NOTE"
	.sectionflags	@"SHF_NOTE_NV_CUINFO"
        /*0018*/ 	.short	0x0002
        /*001a*/ 	.short	0x0064
        /*001c*/ 	.short	0x0082
	.zero		2


//--------------------- .nv.info                  --------------------------
	.section	.nv.info,"",@"SHT_CUDA_INFO"
	.align	4


	//----- nvinfo : EIATTR_REGCOUNT
	.align		4
        /*0000*/ 	.byte	0x04, 0x2f
        /*0002*/ 	.short	(.L_44 - .L_43)
	.align		4
.L_43:
        /*0004*/ 	.word	index@(_ZN3cub18CUB_300001_SM_10006detail11EmptyKernelIvEEvv)
        /*0008*/ 	.word	0x00000004


	//----- nvinfo : EIATTR_FRAME_SIZE
	.align		4
.L_44:
        /*000c*/ 	.byte	0x04, 0x11
        /*000e*/ 	.short	(.L_46 - .L_45)
	.align		4
.L_45:
        /*0010*/ 	.word	index@(_ZN3cub18CUB_300001_SM_10006detail11EmptyKernelIvEEvv)
        /*0014*/ 	.word	0x00000000


	//----- nvinfo : EIATTR_REGCOUNT
	.align		4
.L_46:
        /*0018*/ 	.byte	0x04, 0x2f
        /*001a*/ 	.short	(.L_48 - .L_47)
	.align		4
.L_47:
        /*001c*/ 	.word	index@(_ZN3cub18CUB_300001_SM_10006detail8for_each13static_kernelINS2_12policy_hub_t12policy_500_tEmN6thrust24THRUST_300001_SM_1000_NS8cuda_cub20__uninitialized_fill7functorINS7_10device_ptrIiEEiEEEEvT0_T1_)
        /*0020*/ 	.word	0x00000008


	//----- nvinfo : EIATTR_FRAME_SIZE
	.align		4
.L_48:
        /*0024*/ 	.byte	0x04, 0x11
        /*0026*/ 	.short	(.L_50 - .L_49)
	.align		4
.L_49:
        /*0028*/ 	.word	index@(_ZN3cub18CUB_300001_SM_10006detail8for_each13static_kernelINS2_12policy_hub_t12policy_500_tEmN6thrust24THRUST_300001_SM_1000_NS8cuda_cub20__uninitialized_fill7functorINS7_10device_ptrIiEEiEEEEvT0_T1_)
        /*002c*/ 	.word	0x00000000


	//----- nvinfo : EIATTR_REGCOUNT
	.align		4
.L_50:
        /*0030*/ 	.byte	0x04, 0x2f
        /*0032*/ 	.short	(.L_52 - .L_51)
	.align		4
.L_51:
        /*0034*/ 	.word	index@(_ZN3cub18CUB_300001_SM_10006detail8for_each13static_kernelINS2_12policy_hub_t12policy_500_tEmN6thrust24THRUST_300001_SM_1000_NS8cuda_cub20__uninitialized_fill7functorINS7_10device_ptrIhEEhEEEEvT0_T1_)
        /*0038*/ 	.word	0x0000000a


	//----- nvinfo : EIATTR_FRAME_SIZE
	.align		4
.L_52:
        /*003c*/ 	.byte	0x04, 0x11
        /*003e*/ 	.short	(.L_54 - .L_53)
	.align		4
.L_53:
        /*0040*/ 	.word	index@(_ZN3cub18CUB_300001_SM_10006detail8for_each13static_kernelINS2_12policy_hub_t12policy_500_tEmN6thrust24THRUST_300001_SM_1000_NS8cuda_cub20__uninitialized_fill7functorINS7_10device_ptrIhEEhEEEEvT0_T1_)
        /*0044*/ 	.word	0x00000000


	//----- nvinfo : EIATTR_REGCOUNT
	.align		4
.L_54:
        /*0048*/ 	.byte	0x04, 0x2f
        /*004a*/ 	.short	(.L_56 - .L_55)
	.align		4
.L_55:
        /*004c*/ 	.word	index@(_ZN3cub18CUB_300001_SM_10006detail9transform16transform_kernelINS2_10policy_hubILb1EN4cuda3std3__45tupleIJN6thrust24THRUST_300001_SM_1000_NS6detail15normal_iteratorINSA_10device_ptrIiEEEEEEEE10policy1000Ei17raytracer_functorNSC_INSD_IhEEEEJPiEEEvT0_iT1_T2_DpNS2_10kernel_argIT3_EE)
        /*0050*/ 	.word	0x00000020


	//----- nvinfo : EIATTR_FRAME_SIZE
	.align		4
.L_56:
        /*0054*/ 	.byte	0x04, 0x11
        /*0056*/ 	.short	(.L_58 - .L_57)
	.align		4
.L_57:
        /*0058*/ 	.word	index@($__internal_3_$__cuda_sm3x_div_rn_noftz_f32_slowpath)
        /*005c*/ 	.word	0x00000000


	//----- nvinfo : EIATTR_FRAME_SIZE
	.align		4
.L_58:
        /*0060*/ 	.byte	0x04, 0x11
        /*0062*/ 	.short	(.L_60 - .L_59)
	.align		4
.L_59:
        /*0064*/ 	.word	index@($__internal_2_$__cuda_sm20_sqrt_rn_f32_slowpath)
        /*0068*/ 	.word	0x00000000


	//----- nvinfo : EIATTR_FRAME_SIZE
	.align		4
.L_60:
        /*006c*/ 	.byte	0x04, 0x11
        /*006e*/ 	.short	(.L_62 - .L_61)
	.align		4
.L_61:
        /*0070*/ 	.word	index@(_ZN3cub18CUB_300001_SM_10006detail9transform16transform_kernelINS2_10policy_hubILb1EN4cuda3std3__45tupleIJN6thrust24THRUST_300001_SM_1000_NS6detail15normal_iteratorINSA_10device_ptrIiEEEEEEEE10policy1000Ei17raytracer_functorNSC_INSD_IhEEEEJPiEEEvT0_iT1_T2_DpNS2_10kernel_argIT3_EE)
        /*0074*/ 	.word	0x00000000


	//----- nvinfo : EIATTR_REGCOUNT
	.align		4
.L_62:
        /*0078*/ 	.byte	0x04, 0x2f
        /*007a*/ 	.short	(.L_64 - .L_63)
	.align		4
.L_63:
        /*007c*/ 	.word	index@(_ZN3cub18CUB_300001_SM_10006detail9transform16transform_kernelINS2_10policy_hubILb1EN4cuda3std3__45tupleIJN6thrust24THRUST_300001_SM_1000_NS6detail15normal_iteratorINSA_10device_ptrIiEEEEEEEE10policy1000El17raytracer_functorNSC_INSD_IhEEEEJPiEEEvT0_iT1_T2_DpNS2_10kernel_argIT3_EE)
        /*0080*/ 	.word	0x00000023


	//----- nvinfo : EIATTR_FRAME_SIZE
	.align		4
.L_64:
        /*0084*/ 	.byte	0x04, 0x11
        /*0086*/ 	.short	(.L_66 - .L_65)
	.align		4
.L_65:
        /*0088*/ 	.word	index@($__internal_1_$__cuda_sm3x_div_rn_noftz_f32_slowpath)
        /*008c*/ 	.word	0x00000000


	//----- nvinfo : EIATTR_FRAME_SIZE
	.align		4
.L_66:
        /*0090*/ 	.byte	0x04, 0x11
        /*0092*/ 	.short	(.L_68 - .L_67)
	.align		4
.L_67:
        /*0094*/ 	.word	index@($__internal_0_$__cuda_sm20_sqrt_rn_f32_slowpath)
        /*0098*/ 	.word	0x00000000


	//----- nvinfo : EIATTR_FRAME_SIZE
	.align		4
.L_68:
        /*009c*/ 	.byte	0x04, 0x11
        /*009e*/ 	.short	(.L_70 - .L_69)
	.align		4
.L_69:
        /*00a0*/ 	.word	index@(_ZN3cub18CUB_300001_SM_10006detail9transform16transform_kernelINS2_10policy_hubILb1EN4cuda3std3__45tupleIJN6thrust24THRUST_300001_SM_1000_NS6detail15normal_iteratorINSA_10device_ptrIiEEEEEEEE10policy1000El17raytracer_functorNSC_INSD_IhEEEEJPiEEEvT0_iT1_T2_DpNS2_10kernel_argIT3_EE)
        /*00a4*/ 	.word	0x00000000


	//----- nvinfo : EIATTR_MIN_STACK_SIZE
	.align		4
.L_70:
        /*00a8*/ 	.byte	0x04, 0x12
        /*00aa*/ 	.short	(.L_72 - .L_71)
	.align		4
.L_71:
        /*00ac*/ 	.word	index@(_ZN3cub18CUB_300001_SM_10006detail9transform16transform_kernelINS2_10policy_hubILb1EN4cuda3std3__45tupleIJN6thrust24THRUST_300001_SM_1000_NS6detail15normal_iteratorINSA_10device_ptrIiEEEEEEEE10policy1000El17raytracer_functorNSC_INSD_IhEEEEJPiEEEvT0_iT1_T2_DpNS2_10kernel_argIT3_EE)
        /*00b0*/ 	.word	0x00000000


	//----- nvinfo : EIATTR_MIN_STACK_SIZE
	.align		4
.L_72:
        /*00b4*/ 	.byte	0x04, 0x12
        /*00b6*/ 	.short	(.L_74 - .L_73)
	.align		4
.L_73:
        /*00b8*/ 	.word	index@(_ZN3cub18CUB_300001_SM_10006detail9transform16transform_kernelINS2_10policy_hubILb1EN4cuda3std3__45tupleIJN6thrust24THRUST_300001_SM_1000_NS6detail15normal_iteratorINSA_10device_ptrIiEEEEEEEE10policy1000Ei17raytracer_functorNSC_INSD_IhEEEEJPiEEEvT0_iT1_T2_DpNS2_10kernel_argIT3_EE)
        /*00bc*/ 	.word	0x00000000


	//----- nvinfo : EIATTR_MIN_STACK_SIZE
	.align		4
.L_74:
        /*00c0*/ 	.byte	0x04, 0x12
        /*00c2*/ 	.short	(.L_76 - .L_75)
	.align		4
.L_75:
        /*00c4*/ 	.word	index@(_ZN3cub18CUB_300001_SM_10006detail8for_each13static_kernelINS2_12policy_hub_t12policy_500_tEmN6thrust24THRUST_300001_SM_1000_NS8cuda_cub20__uninitialized_fill7functorINS7_10device_ptrIhEEhEEEEvT0_T1_)
        /*00c8*/ 	.word	0x00000000


	//----- nvinfo : EIATTR_MIN_STACK_SIZE
	.align		4
.L_76:
        /*00cc*/ 	.byte	0x04, 0x12
        /*00ce*/ 	.short	(.L_78 - .L_77)
	.align		4
.L_77:
        /*00d0*/ 	.word	index@(_ZN3cub18CUB_300001_SM_10006detail8for_each13static_kernelINS2_12policy_hub_t12policy_500_tEmN6thrust24THRUST_300001_SM_1000_NS8cuda_cub20__uninitialized_fill7functorINS7_10device_ptrIiEEiEEEEvT0_T1_)
        /*00d4*/ 	.word	0x00000000


	//----- nvinfo : EIATTR_MIN_STACK_SIZE
	.align		4
.L_78:
        /*00d8*/ 	.byte	0x04, 0x12
        /*00da*/ 	.short	(.L_80 - .L_79)
	.align		4
.L_79:
        /*00dc*/ 	.word	index@(_ZN3cub18CUB_300001_SM_10006detail11EmptyKernelIvEEvv)
        /*00e0*/ 	.word	0x00000000
.L_80:


//--------------------- .nv.compat                --------------------------
	.section	.nv.compat,"",@"SHT_CUDA_COMPAT_INFO"
	.align	4
        /*0000*/ 	.byte	0x02, 0x09, 0x00, 0x00, 0x02, 0x02, 0x01, 0x00, 0x02, 0x05, 0x05, 0x00, 0x03, 0x07, 0x01, 0x01
        /*0010*/ 	.byte	0x02, 0x03, 0x00, 0x00, 0x02, 0x06, 0x01, 0x00, 0x04, 0x0b, 0x08, 0x00, 0x01, 0x00, 0x00, 0x00
        /*0020*/ 	.byte	0x00, 0x00, 0x00, 0x00


//--------------------- .nv.info._ZN3cub18CUB_300001_SM_10006detail9transform16transform_kernelINS2_10policy_hubILb1EN4cuda3std3__45tupleIJN6thrust24THRUST_300001_SM_1000_NS6detail15normal_iteratorINSA_10device_ptrIiEEEEEEEE10policy1000El17raytracer_functorNSC_INSD_IhEEEEJPiEEEvT0_iT1_T2_DpNS2_10kernel_argIT3_EE --------------------------
	.section	.nv.info._ZN3cub18CUB_300001_SM_10006detail9transform16transform_kernelINS2_10policy_hubILb1EN4cuda3std3__45tupleIJN6thrust24THRUST_300001_SM_1000_NS6detail15normal_iteratorINSA_10device_ptrIiEEEEEEEE10policy1000El17raytracer_functorNSC_INSD_IhEEEEJPiEEEvT0_iT1_T2_DpNS2_10kernel_argIT3_EE,"",@"SHT_CUDA_INFO"
	.sectionflags	@""
	.align	4


	//----- nvinfo : EIATTR_CUDA_API_VERSION
	.align		4
        /*0000*/ 	.byte	0x04, 0x37
        /*0002*/ 	.short	(.L_82 - .L_81)
.L_81:
        /*0004*/ 	.word	0x00000082


	//----- nvinfo : EIATTR_KPARAM_INFO
	.align		4
.L_82:
        /*0008*/ 	.byte	0x04, 0x17
        /*000a*/ 	.short	(.L_84 - .L_83)
.L_83:
        /*000c*/ 	.word	0x00000000
        /*0010*/ 	.short	0x0004
        /*0012*/ 	.short	0x0028
        /*0014*/ 	.byte	0x00, 0xf0, 0x41, 0x00


	//----- nvinfo : EIATTR_KPARAM_INFO
	.align		4
.L_84:
        /*0018*/ 	.byte	0x04, 0x17
        /*001a*/ 	.short	(.L_86 - .L_85)
.L_85:
        /*001c*/ 	.word	0x00000000
        /*0020*/ 	.short	0x0003
        /*0022*/ 	.short	0x0020
        /*0024*/ 	.byte	0x00, 0xf0, 0x21, 0x00


	//----- nvinfo : EIATTR_KPARAM_INFO
	.align		4
.L_86:
        /*0028*/ 	.byte	0x04, 0x17
        /*002a*/ 	.short	(.L_88 - .L_87)
.L_87:
        /*002c*/ 	.word	0x00000000
        /*0030*/ 	.short	0x0002
        /*0032*/ 	.short	0x0010
        /*0034*/ 	.byte	0x00, 0xf0, 0x41, 0x00


	//----- nvinfo : EIATTR_KPARAM_INFO
	.align		4
.L_88:
        /*0038*/ 	.byte	0x04, 0x17
        /*003a*/ 	.short	(.L_90 - .L_89)
.L_89:
        /*003c*/ 	.word	0x00000000
        /*0040*/ 	.short	0x0001
        /*0042*/ 	.short	0x0008
        /*0044*/ 	.byte	0x00, 0xf0, 0x11, 0x00


	//----- nvinfo : EIATTR_KPARAM_INFO
	.align		4
.L_90:
        /*0048*/ 	.byte	0x04, 0x17
        /*004a*/ 	.short	(.L_92 - .L_91)
.L_91:
        /*004c*/ 	.word	0x00000000
        /*0050*/ 	.short	0x0000
        /*0052*/ 	.short	0x0000
        /*0054*/ 	.byte	0x00, 0xf0, 0x21, 0x00


	//----- nvinfo : EIATTR_SPARSE_MMA_MASK
	.align		4
.L_92:
        /*0058*/ 	.byte	0x03, 0x50
        /*005a*/ 	.short	0x0000


	//----- nvinfo : EIATTR_MAXREG_COUNT
	.align		4
        /*005c*/ 	.byte	0x03, 0x1b
        /*005e*/ 	.short	0x00ff


	//----- nvinfo : EIATTR_MERCURY_ISA_VERSION
	.align		4
        /*0060*/ 	.byte	0x03, 0x5f
        /*0062*/ 	.short	0x0101


	//----- nvinfo : EIATTR_VRC_CTA_INIT_COUNT
	.align		4
        /*0064*/ 	.byte	0x02, 0x4a
	.zero		1
	.zero		1


	//----- nvinfo : EIATTR_EXIT_INSTR_OFFSETS
	.align		4
        /*0068*/ 	.byte	0x04, 0x1c
        /*006a*/ 	.short	(.L_94 - .L_93)


	//   ....[0]....
.L_93:
        /*006c*/ 	.word	0x00000260


	//   ....[1]....
        /*0070*/ 	.word	0x000023d0


	//   ....[2]....
        /*0074*/ 	.word	0x00002660


	//   ....[3]....
        /*0078*/ 	.word	0x00002710


	//   ....[4]....
        /*007c*/ 	.word	0x00002730


	//   ....[5]....
        /*0080*/ 	.word	0x000048b0


	//   ....[6]....
        /*0084*/ 	.word	0x00004a50


	//   ....[7]....
        /*0088*/ 	.word	0x00004b20


	//   ....[8]....
        /*008c*/ 	.word	0x00004bd0


	//   ....[9]....
        /*0090*/ 	.word	0x00004c20


	//----- nvinfo : EIATTR_MAX_THREADS
	.align		4
.L_94:
        /*0094*/ 	.byte	0x04, 0x05
        /*0096*/ 	.short	(.L_96 - .L_95)
.L_95:
        /*0098*/ 	.word	0x00000080
        /*009c*/ 	.word	0x00000001
        /*00a0*/ 	.word	0x00000001


	//----- nvinfo : EIATTR_CRS_STACK_SIZE
	.align		4
.L_96:
        /*00a4*/ 	.byte	0x04, 0x1e
        /*00a6*/ 	.short	(.L_98 - .L_97)
.L_97:
        /*00a8*/ 	.word	0x00000000


	//----- nvinfo : EIATTR_CBANK_PARAM_SIZE
	.align		4
.L_98:
        /*00ac*/ 	.byte	0x03, 0x19
        /*00ae*/ 	.short	0x0038


	//----- nvinfo : EIATTR_PARAM_CBANK
	.align		4
        /*00b0*/ 	.byte	0x04, 0x0a
        /*00b2*/ 	.short	(.L_100 - .L_99)
	.align		4
.L_99:
        /*00b4*/ 	.word	index@(.nv.constant0._ZN3cub18CUB_300001_SM_10006detail9transform16transform_kernelINS2_10policy_hubILb1EN4cuda3std3__45tupleIJN6thrust24THRUST_300001_SM_1000_NS6detail15normal_iteratorINSA_10device_ptrIiEEEEEEEE10policy1000El17raytracer_functorNSC_INSD_IhEEEEJPiEEEvT0_iT1_T2_DpNS2_10kernel_argIT3_EE)
        /*00b8*/ 	.short	0x0380
        /*00ba*/ 	.short	0x0038


	//----- nvinfo : EIATTR_SW_WAR
	.align		4
.L_100:
        /*00bc*/ 	.byte	0x04, 0x36
        /*00be*/ 	.short	(.L_102 - .L_101)
.L_101:
        /*00c0*/ 	.word	0x00000008
.L_102:


//--------------------- .nv.info._ZN3cub18CUB_300001_SM_10006detail9transform16transform_kernelINS2_10policy_hubILb1EN4cuda3std3__45tupleIJN6thrust24THRUST_300001_SM_1000_NS6detail15normal_iteratorINSA_10device_ptrIiEEEEEEEE10policy1000Ei17raytracer_functorNSC_INSD_IhEEEEJPiEEEvT0_iT1_T2_DpNS2_10kernel_argIT3_EE --------------------------
	.section	.nv.info._ZN3cub18CUB_300001_SM_10006detail9transform16transform_kernelINS2_10policy_hubILb1EN4cuda3std3__45tupleIJN6thrust24THRUST_300001_SM_1000_NS6detail15normal_iteratorINSA_10device_ptrIiEEEEEEEE10policy1000Ei17raytracer_functorNSC_INSD_IhEEEEJPiEEEvT0_iT1_T2_DpNS2_10kernel_argIT3_EE,"",@"SHT_CUDA_INFO"
	.sectionflags	@""
	.align	4


	//----- nvinfo : EIATTR_CUDA_API_VERSION
	.align		4
        /*0000*/ 	.byte	0x04, 0x37
        /*0002*/ 	.short	(.L_104 - .L_103)
.L_103:
        /*0004*/ 	.word	0x00000082


	//----- nvinfo : EIATTR_KPARAM_INFO
	.align		4
.L_104:
        /*0008*/ 	.byte	0x04, 0x17
        /*000a*/ 	.short	(.L_106 - .L_105)
.L_105:
        /*000c*/ 	.word	0x00000000
        /*0010*/ 	.short	0x0004
        /*0012*/ 	.short	0x0020
        /*0014*/ 	.byte	0x00, 0xf0, 0x41, 0x00


	//----- nvinfo : EIATTR_KPARAM_INFO
	.align		4
.L_106:
        /*0018*/ 	.byte	0x04, 0x17
        /*001a*/ 	.short	(.L_108 - .L_107)
.L_107:
        /*001c*/ 	.word	0x00000000
        /*0020*/ 	.short	0x0003
        /*0022*/ 	.short	0x0018
        /*0024*/ 	.byte	0x00, 0xf0, 0x21, 0x00


	//----- nvinfo : EIATTR_KPARAM_INFO
	.align		4
.L_108:
        /*0028*/ 	.byte	0x04, 0x17
        /*002a*/ 	.short	(.L_110 - .L_109)
.L_109:
        /*002c*/ 	.word	0x00000000
        /*0030*/ 	.short	0x0002
        /*0032*/ 	.short	0x0008
        /*0034*/ 	.byte	0x00, 0xf0, 0x41, 0x00


	//----- nvinfo : EIATTR_KPARAM_INFO
	.align		4
.L_110:
        /*0038*/ 	.byte	0x04, 0x17
        /*003a*/ 	.short	(.L_112 - .L_111)
.L_111:
        /*003c*/ 	.word	0x00000000
        /*0040*/ 	.short	0x0001
        /*0042*/ 	.short	0x0004
        /*0044*/ 	.byte	0x00, 0xf0, 0x11, 0x00


	//----- nvinfo : EIATTR_KPARAM_INFO
	.align		4
.L_112:
        /*0048*/ 	.byte	0x04, 0x17
        /*004a*/ 	.short	(.L_114 - .L_113)
.L_113:
        /*004c*/ 	.word	0x00000000
        /*0050*/ 	.short	0x0000
        /*0052*/ 	.short	0x0000
        /*0054*/ 	.byte	0x00, 0xf0, 0x11, 0x00


	//----- nvinfo : EIATTR_SPARSE_MMA_MASK
	.align		4
.L_114:
        /*0058*/ 	.byte	0x03, 0x50
        /*005a*/ 	.short	0x0000


	//----- nvinfo : EIATTR_MAXREG_COUNT
	.align		4
        /*005c*/ 	.byte	0x03, 0x1b
        /*005e*/ 	.short	0x00ff


	//----- nvinfo : EIATTR_MERCURY_ISA_VERSION
	.align		4
        /*0060*/ 	.byte	0x03, 0x5f
        /*0062*/ 	.short	0x0101


	//----- nvinfo : EIATTR_VRC_CTA_INIT_COUNT
	.align		4
        /*0064*/ 	.byte	0x02, 0x4a
	.zero		1
	.zero		1


	//----- nvinfo : EIATTR_EXIT_INSTR_OFFSETS
	.align		4
        /*0068*/ 	.byte	0x04, 0x1c
        /*006a*/ 	.short	(.L_116 - .L_115)


	//   ....[0]....
.L_115:
        /*006c*/ 	.word	0x000001d0


	//   ....[1]....
        /*0070*/ 	.word	0x00002340


	//   ....[2]....
        /*0074*/ 	.word	0x000024e0


	//   ....[3]....
        /*0078*/ 	.word	0x000025c0


	//   ....[4]....
        /*007c*/ 	.word	0x00002670


	//   ....[5]....
        /*0080*/ 	.word	0x000026c0


	//   ....[6]....
        /*0084*/ 	.word	0x000026e0


	//   ....[7]....
        /*0088*/ 	.word	0x00004920


	//   ....[8]....
        /*008c*/ 	.word	0x00004ac0


	//   ....[9]....
        /*0090*/ 	.word	0x00004b50


	//----- nvinfo : EIATTR_MAX_THREADS
	.align		4
.L_116:
        /*0094*/ 	.byte	0x04, 0x05
        /*0096*/ 	.short	(.L_118 - .L_117)
.L_117:
        /*0098*/ 	.word	0x00000080
        /*009c*/ 	.word	0x00000001
        /*00a0*/ 	.word	0x00000001


	//----- nvinfo : EIATTR_CRS_STACK_SIZE
	.align		4
.L_118:
        /*00a4*/ 	.byte	0x04, 0x1e
        /*00a6*/ 	.short	(.L_120 - .L_119)
.L_119:
        /*00a8*/ 	.word	0x00000000


	//----- nvinfo : EIATTR_CBANK_PARAM_SIZE
	.align		4
.L_120:
        /*00ac*/ 	.byte	0x03, 0x19
        /*00ae*/ 	.short	0x0030


	//----- nvinfo : EIATTR_PARAM_CBANK
	.align		4
        /*00b0*/ 	.byte	0x04, 0x0a
        /*00b2*/ 	.short	(.L_122 - .L_121)
	.align		4
.L_121:
        /*00b4*/ 	.word	index@(.nv.constant0._ZN3cub18CUB_300001_SM_10006detail9transform16transform_kernelINS2_10policy_hubILb1EN4cuda3std3__45tupleIJN6thrust24THRUST_300001_SM_1000_NS6detail15normal_iteratorINSA_10device_ptrIiEEEEEEEE10policy1000Ei17raytracer_functorNSC_INSD_IhEEEEJPiEEEvT0_iT1_T2_DpNS2_10kernel_argIT3_EE)
        /*00b8*/ 	.short	0x0380
        /*00ba*/ 	.short	0x0030


	//----- nvinfo : EIATTR_SW_WAR
	.align		4
.L_122:
        /*00bc*/ 	.byte	0x04, 0x36
        /*00be*/ 	.short	(.L_124 - .L_123)
.L_123:
        /*00c0*/ 	.word	0x00000008
.L_124:


//--------------------- .nv.info._ZN3cub18CUB_300001_SM_10006detail8for_each13static_kernelINS2_12policy_hub_t12policy_500_tEmN6thrust24THRUST_300001_SM_1000_NS8cuda_cub20__uninitialized_fill7functorINS7_10device_ptrIhEEhEEEEvT0_T1_ --------------------------
	.section	.nv.info._ZN3cub18CUB_300001_SM_10006detail8for_each13static_kernelINS2_12policy_hub_t12policy_500_tEmN6thrust24THRUST_300001_SM_1000_NS8cuda_cub20__uninitialized_fill7functorINS7_10device_ptrIhEEhEEEEvT0_T1_,"",@"SHT_CUDA_INFO"
	.sectionflags	@""
	.align	4


	//----- nvinfo : EIATTR_CUDA_API_VERSION
	.align		4
        /*0000*/ 	.byte	0x04, 0x37
        /*0002*/ 	.short	(.L_126 - .L_125)
.L_125:
        /*0004*/ 	.word	0x00000082


	//----- nvinfo : EIATTR_KPARAM_INFO
	.align		4
.L_126:
        /*0008*/ 	.byte	0x04, 0x17
        /*000a*/ 	.short	(.L_128 - .L_127)
.L_127:
        /*000c*/ 	.word	0x00000000
        /*0010*/ 	.short	0x0001
        /*0012*/ 	.short	0x0008
        /*0014*/ 	.byte	0x00, 0xf0, 0x41, 0x00


	//----- nvinfo : EIATTR_KPARAM_INFO
	.align		4
.L_128:
        /*0018*/ 	.byte	0x04, 0x17
        /*001a*/ 	.short	(.L_130 - .L_129)
.L_129:
        /*001c*/ 	.word	0x00000000
        /*0020*/ 	.short	0x0000
        /*0022*/ 	.short	0x0000
        /*0024*/ 	.byte	0x00, 0xf0, 0x21, 0x00


	//----- nvinfo : EIATTR_SPARSE_MMA_MASK
	.align		4
.L_130:
        /*0028*/ 	.byte	0x03, 0x50
        /*002a*/ 	.short	0x0000


	//----- nvinfo : EIATTR_MAXREG_COUNT
	.align		4
        /*002c*/ 	.byte	0x03, 0x1b
        /*002e*/ 	.short	0x00ff


	//----- nvinfo : EIATTR_MERCURY_ISA_VERSION
	.align		4
        /*0030*/ 	.byte	0x03, 0x5f
        /*0032*/ 	.short	0x0101


	//----- nvinfo : EIATTR_VRC_CTA_INIT_COUNT
	.align		4
        /*0034*/ 	.byte	0x02, 0x4a
	.zero		1
	.zero		1


	//----- nvinfo : EIATTR_EXIT_INSTR_OFFSETS
	.align		4
        /*0038*/ 	.byte	0x04, 0x1c
        /*003a*/ 	.short	(.L_132 - .L_131)


	//   ....[0]....
.L_131:
        /*003c*/ 	.word	0x00000120


	//   ....[1]....
        /*0040*/ 	.word	0x000001f0


	//   ....[2]....
        /*0044*/ 	.word	0x00000210


	//----- nvinfo : EIATTR_MAX_THREADS
	.align		4
.L_132:
        /*0048*/ 	.byte	0x04, 0x05
        /*004a*/ 	.short	(.L_134 - .L_133)
.L_133:
        /*004c*/ 	.word	0x00000100
        /*0050*/ 	.word	0x00000001
        /*0054*/ 	.word	0x00000001


	//----- nvinfo : EIATTR_CBANK_PARAM_SIZE
	.align		4
.L_134:
        /*0058*/ 	.byte	0x03, 0x19
        /*005a*/ 	.short	0x0018


	//----- nvinfo : EIATTR_PARAM_CBANK
	.align		4
        /*005c*/ 	.byte	0x04, 0x0a
        /*005e*/ 	.short	(.L_136 - .L_135)
	.align		4
.L_135:
        /*0060*/ 	.word	index@(.nv.constant0._ZN3cub18CUB_300001_SM_10006detail8for_each13static_kernelINS2_12policy_hub_t12policy_500_tEmN6thrust24THRUST_300001_SM_1000_NS8cuda_cub20__uninitialized_fill7functorINS7_10device_ptrIhEEhEEEEvT0_T1_)
        /*0064*/ 	.short	0x0380
        /*0066*/ 	.short	0x0018


	//----- nvinfo : EIATTR_SW_WAR
	.align		4
.L_136:
        /*0068*/ 	.byte	0x04, 0x36
        /*006a*/ 	.short	(.L_138 - .L_137)
.L_137:
        /*006c*/ 	.word	0x00000008
.L_138:


//--------------------- .nv.info._ZN3cub18CUB_300001_SM_10006detail8for_each13static_kernelINS2_12policy_hub_t12policy_500_tEmN6thrust24THRUST_300001_SM_1000_NS8cuda_cub20__uninitialized_fill7functorINS7_10device_ptrIiEEiEEEEvT0_T1_ --------------------------
	.section	.nv.info._ZN3cub18CUB_300001_SM_10006detail8for_each13static_kernelINS2_12policy_hub_t12policy_500_tEmN6thrust24THRUST_300001_SM_1000_NS8cuda_cub20__uninitialized_fill7functorINS7_10device_ptrIiEEiEEEEvT0_T1_,"",@"SHT_CUDA_INFO"
	.sectionflags	@""
	.align	4


	//----- nvinfo : EIATTR_CUDA_API_VERSION
	.align		4
        /*0000*/ 	.byte	0x04, 0x37
        /*0002*/ 	.short	(.L_140 - .L_139)
.L_139:
        /*0004*/ 	.word	0x00000082


	//----- nvinfo : EIATTR_KPARAM_INFO
	.align		4
.L_140:
        /*0008*/ 	.byte	0x04, 0x17
        /*000a*/ 	.short	(.L_142 - .L_141)
.L_141:
        /*000c*/ 	.word	0x00000000
        /*0010*/ 	.short	0x0001
        /*0012*/ 	.short	0x0008
        /*0014*/ 	.byte	0x00, 0xf0, 0x41, 0x00


	//----- nvinfo : EIATTR_KPARAM_INFO
	.align		4
.L_142:
        /*0018*/ 	.byte	0x04, 0x17
        /*001a*/ 	.short	(.L_144 - .L_143)
.L_143:
        /*001c*/ 	.word	0x00000000
        /*0020*/ 	.short	0x0000
        /*0022*/ 	.short	0x0000
        /*0024*/ 	.byte	0x00, 0xf0, 0x21, 0x00


	//----- nvinfo : EIATTR_SPARSE_MMA_MASK
	.align		4
.L_144:
        /*0028*/ 	.byte	0x03, 0x50
        /*002a*/ 	.short	0x0000


	//----- nvinfo : EIATTR_MAXREG_COUNT
	.align		4
        /*002c*/ 	.byte	0x03, 0x1b
        /*002e*/ 	.short	0x00ff


	//----- nvinfo : EIATTR_MERCURY_ISA_VERSION
	.align		4
        /*0030*/ 	.byte	0x03, 0x5f
        /*0032*/ 	.short	0x0101


	//----- nvinfo : EIATTR_VRC_CTA_INIT_COUNT
	.align		4
        /*0034*/ 	.byte	0x02, 0x4a
	.zero		1
	.zero		1


	//----- nvinfo : EIATTR_EXIT_INSTR_OFFSETS
	.align		4
        /*0038*/ 	.byte	0x04, 0x1c
        /*003a*/ 	.short	(.L_146 - .L_145)


	//   ....[0]....
.L_145:
        /*003c*/ 	.word	0x00000130


	//   ....[1]....
        /*0040*/ 	.word	0x00000230


	//   ....[2]....
        /*0044*/ 	.word	0x00000260


	//----- nvinfo : EIATTR_MAX_THREADS
	.align		4
.L_146:
        /*0048*/ 	.byte	0x04, 0x05
        /*004a*/ 	.short	(.L_148 - .L_147)
.L_147:
        /*004c*/ 	.word	0x00000100
        /*0050*/ 	.word	0x00000001
        /*0054*/ 	.word	0x00000001


	//----- nvinfo : EIATTR_CBANK_PARAM_SIZE
	.align		4
.L_148:
        /*0058*/ 	.byte	0x03, 0x19
        /*005a*/ 	.short	0x0018


	//----- nvinfo : EIATTR_PARAM_CBANK
	.align		4
        /*005c*/ 	.byte	0x04, 0x0a
        /*005e*/ 	.short	(.L_150 - .L_149)
	.align		4
.L_149:
        /*0060*/ 	.word	index@(.nv.constant0._ZN3cub18CUB_300001_SM_10006detail8for_each13static_kernelINS2_12policy_hub_t12policy_500_tEmN6thrust24THRUST_300001_SM_1000_NS8cuda_cub20__uninitialized_fill7functorINS7_10device_ptrIiEEiEEEEvT0_T1_)
        /*0064*/ 	.short	0x0380
        /*0066*/ 	.short	0x0018


	//----- nvinfo : EIATTR_SW_WAR
	.align		4
.L_150:
        /*0068*/ 	.byte	0x04, 0x36
        /*006a*/ 	.short	(.L_152 - .L_151)
.L_151:
        /*006c*/ 	.word	0x00000008
.L_152:


//--------------------- .nv.info._ZN3cub18CUB_300001_SM_10006detail11EmptyKernelIvEEvv --------------------------
	.section	.nv.info._ZN3cub18CUB_300001_SM_10006detail11EmptyKernelIvEEvv,"",@"SHT_CUDA_INFO"
	.sectionflags	@""
	.align	4


	//----- nvinfo : EIATTR_CUDA_API_VERSION
	.align		4
        /*0000*/ 	.byte	0x04, 0x37
        /*0002*/ 	.short	(.L_154 - .L_153)
.L_153:
        /*0004*/ 	.word	0x00000082


	//----- nvinfo : EIATTR_SPARSE_MMA_MASK
	.align		4
.L_154:
        /*0008*/ 	.byte	0x03, 0x50
        /*000a*/ 	.short	0x0000


	//----- nvinfo : EIATTR_MAXREG_COUNT
	.align		4
        /*000c*/ 	.byte	0x03, 0x1b
        /*000e*/ 	.short	0x00ff


	//----- nvinfo : EIATTR_MERCURY_ISA_VERSION
	.align		4
        /*0010*/ 	.byte	0x03, 0x5f
        /*0012*/ 	.short	0x0101


	//----- nvinfo : EIATTR_VRC_CTA_INIT_COUNT
	.align		4
        /*0014*/ 	.byte	0x02, 0x4a
	.zero		1
	.zero		1


	//----- nvinfo : EIATTR_EXIT_INSTR_OFFSETS
	.align		4
        /*0018*/ 	.byte	0x04, 0x1c
        /*001a*/ 	.short	(.L_156 - .L_155)


	//   ....[0]....
.L_155:
        /*001c*/ 	.word	0x00000010


	//----- nvinfo : EIATTR_SW_WAR
	.align		4
.L_156:
        /*0020*/ 	.byte	0x04, 0x36
        /*0022*/ 	.short	(.L_158 - .L_157)
.L_157:
        /*0024*/ 	.word	0x00000008
.L_158:


//--------------------- .nv.callgraph             --------------------------
	.section	.nv.callgraph,"",@"SHT_CUDA_CALLGRAPH"
	.align	4
	.sectionentsize	8
	.align		4
        /*0000*/ 	.word	0x00000000
	.align		4
        /*0004*/ 	.word	0xffffffff
	.align		4
        /*0008*/ 	.word	0x00000000
	.align		4
        /*000c*/ 	.word	0xfffffffe
	.align		4
        /*0010*/ 	.word	0x00000000
	.align		4
        /*0014*/ 	.word	0xfffffffd
	.align		4
        /*0018*/ 	.word	0x00000000
	.align		4
        /*001c*/ 	.word	0xfffffffc


//--------------------- .nv.constant4             --------------------------
	.section	.nv.constant4,"a",@progbits
	.align	8
	.align		8
.nv.constant4:
        /*0000*/ 	.dword	_ZN34_INTERNAL_ea7b89b3_4_k_cu_29360f3a4cuda3std3__45__cpo5beginE
	.align		8
        /*0008*/ 	.dword	_ZN34_INTERNAL_ea7b89b3_4_k_cu_29360f3a4cuda3std3__45__cpo3endE
	.align		8
        /*0010*/ 	.dword	_ZN34_INTERNAL_ea7b89b3_4_k_cu_29360f3a4cuda3std3__45__cpo6cbeginE
	.align		8
        /*0018*/ 	.dword	_ZN34_INTERNAL_ea7b89b3_4_k_cu_29360f3a4cuda3std3__45__cpo4cendE
	.align		8
        /*0020*/ 	.dword	_ZN34_INTERNAL_ea7b89b3_4_k_cu_29360f3a4cuda3std3__45__cpo6rbeginE
	.align		8
        /*0028*/ 	.dword	_ZN34_INTERNAL_ea7b89b3_4_k_cu_29360f3a4cuda3std3__45__cpo4rendE
	.align		8
        /*0030*/ 	.dword	_ZN34_INTERNAL_ea7b89b3_4_k_cu_29360f3a4cuda3std3__45__cpo7crbeginE
	.align		8
        /*0038*/ 	.dword	_ZN34_INTERNAL_ea7b89b3_4_k_cu_29360f3a4cuda3std3__45__cpo5crendE
	.align		8
        /*0040*/ 	.dword	_ZN34_INTERNAL_ea7b89b3_4_k_cu_29360f3a4cuda3std3__436_GLOBAL__N__ea7b89b3_4_k_cu_29360f3a6ignoreE
	.align		8
        /*0048*/ 	.dword	_ZN34_INTERNAL_ea7b89b3_4_k_cu_29360f3a4cuda3std3__419piecewise_constructE
	.align		8
        /*0050*/ 	.dword	_ZN34_INTERNAL_ea7b89b3_4_k_cu_29360f3a4cuda3std3__48in_placeE
	.align		8
        /*0058*/ 	.dword	_ZN34_INTERNAL_ea7b89b3_4_k_cu_29360f3a4cuda3std3__420unreachable_sentinelE
	.align		8
        /*0060*/ 	.dword	_ZN34_INTERNAL_ea7b89b3_4_k_cu_29360f3a4cuda3std3__47nulloptE
	.align		8
        /*0068*/ 	.dword	_ZN34_INTERNAL_ea7b89b3_4_k_cu_29360f3a4cuda3std3__48unexpectE
	.align		8
        /*0070*/ 	.dword	_ZN34_INTERNAL_ea7b89b3_4_k_cu_29360f3a4cuda3std6ranges3__45__cpo4swapE
	.align		8
        /*0078*/ 	.dword	_ZN34_INTERNAL_ea7b89b3_4_k_cu_29360f3a4cuda3std6ranges3__45__cpo9iter_moveE
	.align		8
        /*0080*/ 	.dword	_ZN34_INTERNAL_ea7b89b3_4_k_cu_29360f3a4cuda3std6ranges3__45__cpo5beginE
	.align		8
        /*0088*/ 	.dword	_ZN34_INTERNAL_ea7b89b3_4_k_cu_29360f3a4cuda3std6ranges3__45__cpo3endE
	.align		8
        /*0090*/ 	.dword	_ZN34_INTERNAL_ea7b89b3_4_k_cu_29360f3a4cuda3std6ranges3__45__cpo6cbeginE
	.align		8
        /*0098*/ 	.dword	_ZN34_INTERNAL_ea7b89b3_4_k_cu_29360f3a4cuda3std6ranges3__45__cpo4cendE
	.align		8
        /*00a0*/ 	.dword	_ZN34_INTERNAL_ea7b89b3_4_k_cu_29360f3a4cuda3std6ranges3__45__cpo7advanceE
	.align		8
        /*00a8*/ 	.dword	_ZN34_INTERNAL_ea7b89b3_4_k_cu_29360f3a4cuda3std6ranges3__45__cpo9iter_swapE
	.align		8
        /*00b0*/ 	.dword	_ZN34_INTERNAL_ea7b89b3_4_k_cu_29360f3a4cuda3std6ranges3__45__cpo4nextE
	.align		8
        /*00b8*/ 	.dword	_ZN34_INTERNAL_ea7b89b3_4_k_cu_29360f3a4cuda3std6ranges3__45__cpo4prevE
	.align		8
        /*00c0*/ 	.dword	_ZN34_INTERNAL_ea7b89b3_4_k_cu_29360f3a4cuda3std6ranges3__45__cpo4dataE
	.align		8
        /*00c8*/ 	.dword	_ZN34_INTERNAL_ea7b89b3_4_k_cu_29360f3a4cuda3std6ranges3__45__cpo5cdataE
	.align		8
        /*00d0*/ 	.dword	_ZN34_INTERNAL_ea7b89b3_4_k_cu_29360f3a4cuda3std6ranges3__45__cpo4sizeE
	.align		8
        /*00d8*/ 	.dword	_ZN34_INTERNAL_ea7b89b3_4_k_cu_29360f3a4cuda3std6ranges3__45__cpo5ssizeE
	.align		8
        /*00e0*/ 	.dword	_ZN34_INTERNAL_ea7b89b3_4_k_cu_29360f3a4cuda3std6ranges3__45__cpo8distanceE
	.align		8
        /*00e8*/ 	.dword	_ZN34_INTERNAL_ea7b89b3_4_k_cu_29360f3a6thrust24THRUST_300001_SM_1000_NS8cuda_cub3parE
	.align		8
        /*00f0*/ 	.dword	_ZN34_INTERNAL_ea7b89b3_4_k_cu_29360f3a6thrust24THRUST_300001_SM_1000_NS8cuda_cub10par_nosyncE
	.align		8
        /*00f8*/ 	.dword	_ZN34_INTERNAL_ea7b89b3_4_k_cu_29360f3a6thrust24THRUST_300001_SM_1000_NS6system6detail10sequential3seqE
	.align		8
        /*0100*/ 	.dword	_ZN34_INTERNAL_ea7b89b3_4_k_cu_29360f3a6thrust24THRUST_300001_SM_1000_NS12placeholders2_1E
	.align		8
        /*0108*/ 	.dword	_ZN34_INTERNAL_ea7b89b3_4_k_cu_29360f3a6thrust24THRUST_300001_SM_1000_NS12placeholders2_2E
	.align		8
        /*0110*/ 	.dword	_ZN34_INTERNAL_ea7b89b3_4_k_cu_29360f3a6thrust24THRUST_300001_SM_1000_NS12placeholders2_3E
	.align		8
        /*0118*/ 	.dword	_ZN34_INTERNAL_ea7b89b3_4_k_cu_29360f3a6thrust24THRUST_300001_SM_1000_NS12placeholders2_4E
	.align		8
        /*0120*/ 	.dword	_ZN34_INTERNAL_ea7b89b3_4_k_cu_29360f3a6thrust24THRUST_300001_SM_1000_NS12placeholders2_5E
	.align		8
        /*0128*/ 	.dword	_ZN34_INTERNAL_ea7b89b3_4_k_cu_29360f3a6thrust24THRUST_300001_SM_1000_NS12placeholders2_6E
	.align		8
        /*0130*/ 	.dword	_ZN34_INTERNAL_ea7b89b3_4_k_cu_29360f3a6thrust24THRUST_300001_SM_1000_NS12placeholders2_7E
	.align		8
        /*0138*/ 	.dword	_ZN34_INTERNAL_ea7b89b3_4_k_cu_29360f3a6thrust24THRUST_300001_SM_1000_NS12placeholders2_8E
	.align		8
        /*0140*/ 	.dword	_ZN34_INTERNAL_ea7b89b3_4_k_cu_29360f3a6thrust24THRUST_300001_SM_1000_NS12placeholders2_9E
	.align		8
        /*0148*/ 	.dword	_ZN34_INTERNAL_ea7b89b3_4_k_cu_29360f3a6thrust24THRUST_300001_SM_1000_NS12placeholders3_10E
	.align		8
        /*0150*/ 	.dword	_ZN34_INTERNAL_ea7b89b3_4_k_cu_29360f3a6thrust24THRUST_300001_SM_1000_NS3seqE


//--------------------- .text._ZN3cub18CUB_300001_SM_10006detail9transform16transform_kernelINS2_10policy_hubILb1EN4cuda3std3__45tupleIJN6thrust24THRUST_300001_SM_1000_NS6detail15normal_iteratorINSA_10device_ptrIiEEEEEEEE10policy1000El17raytracer_functorNSC_INSD_IhEEEEJPiEEEvT0_iT1_T2_DpNS2_10kernel_argIT3_EE --------------------------
	.section	.text._ZN3cub18CUB_300001_SM_10006detail9transform16transform_kernelINS2_10policy_hubILb1EN4cuda3std3__45tupleIJN6thrust24THRUST_300001_SM_1000_NS6detail15normal_iteratorINSA_10device_ptrIiEEEEEEEE10policy1000El17raytracer_functorNSC_INSD_IhEEEEJPiEEEvT0_iT1_T2_DpNS2_10kernel_argIT3_EE,"ax",@progbits
	.align	128
        .global         _ZN3cub18CUB_300001_SM_10006detail9transform16transform_kernelINS2_10policy_hubILb1EN4cuda3std3__45tupleIJN6thrust24THRUST_300001_SM_1000_NS6detail15normal_iteratorINSA_10device_ptrIiEEEEEEEE10policy1000El17raytracer_functorNSC_INSD_IhEEEEJPiEEEvT0_iT1_T2_DpNS2_10kernel_argIT3_EE
        .type           _ZN3cub18CUB_300001_SM_10006detail9transform16transform_kernelINS2_10policy_hubILb1EN4cuda3std3__45tupleIJN6thrust24THRUST_300001_SM_1000_NS6detail15normal_iteratorINSA_10device_ptrIiEEEEEEEE10policy1000El17raytracer_functorNSC_INSD_IhEEEEJPiEEEvT0_iT1_T2_DpNS2_10kernel_argIT3_EE,@function
        .size           _ZN3cub18CUB_300001_SM_10006detail9transform16transform_kernelINS2_10policy_hubILb1EN4cuda3std3__45tupleIJN6thrust24THRUST_300001_SM_1000_NS6detail15normal_iteratorINSA_10device_ptrIiEEEEEEEE10policy1000El17raytracer_functorNSC_INSD_IhEEEEJPiEEEvT0_iT1_T2_DpNS2_10kernel_argIT3_EE,(.L_x_362 - _ZN3cub18CUB_300001_SM_10006detail9transform16transform_kernelINS2_10policy_hubILb1EN4cuda3std3__45tupleIJN6thrust24THRUST_300001_SM_1000_NS6detail15normal_iteratorINSA_10device_ptrIiEEEEEEEE10policy1000El17raytracer_functorNSC_INSD_IhEEEEJPiEEEvT0_iT1_T2_DpNS2_10kernel_argIT3_EE)
        .other          _ZN3cub18CUB_300001_SM_10006detail9transform16transform_kernelINS2_10policy_hubILb1EN4cuda3std3__45tupleIJN6thrust24THRUST_300001_SM_1000_NS6detail15normal_iteratorINSA_10device_ptrIiEEEEEEEE10policy1000El17raytracer_functorNSC_INSD_IhEEEEJPiEEEvT0_iT1_T2_DpNS2_10kernel_argIT3_EE,@"STO_CUDA_ENTRY STV_DEFAULT"
_ZN3cub18CUB_300001_SM_10006detail9transform16transform_kernelINS2_10policy_hubILb1EN4cuda3std3__45tupleIJN6thrust24THRUST_300001_SM_1000_NS6detail15normal_iteratorINSA_10device_ptrIiEEEEEEEE10policy1000El17raytracer_functorNSC_INSD_IhEEEEJPiEEEvT0_iT1_T2_DpNS2_10kernel_argIT3_EE:
.text._ZN3cub18CUB_300001_SM_10006detail9transform16transform_kernelINS2_10policy_hubILb1EN4cuda3std3__45tupleIJN6thrust24THRUST_300001_SM_1000_NS6detail15normal_iteratorINSA_10device_ptrIiEEEEEEEE10policy1000El17raytracer_functorNSC_INSD_IhEEEEJPiEEEvT0_iT1_T2_DpNS2_10kernel_argIT3_EE:
[----:B------:R-:W-:Y:S08]  /*0000*/  LDC R1, c[0x0][0x37c] ;  /* 0x0000df00ff017b82 */ /* 0x000ff00000000800 */
[----:B------:R-:W0:Y:S01]  /*0010*/  LDC R0, c[0x0][0x388] ;  /* 0x0000e200ff007b82 */ /* 0x000e220000000800 */
[----:B------:R-:W1:Y:S01]  /*0020*/  LDCU.64 UR6, c[0x0][0x380] ;  /* 0x00007000ff0677ac */ /* 0x000e620008000a00 */
[----:B------:R-:W2:Y:S01]  /*0030*/  S2R R7, SR_TID.X ;  /* 0x0000000000077919 */ /* 0x000ea20000002100 */
[----:B------:R-:W-:Y:S01]  /*0040*/  BSSY.RECONVERGENT B0, `(.L_x_0) ;  /* 0x000001e000007945 */ /* 0x000fe20003800200 */
[----:B------:R-:W3:Y:S04]  /*0050*/  LDCU.64 UR10, c[0x0][0x358] ;  /* 0x00006b00ff0a77ac */ /* 0x000ee80008000a00 */
[----:B------:R-:W4:Y:S08]  /*0060*/  S2UR UR4, SR_CTAID.X ;  /* 0x00000000000479c3 */ /* 0x000f300000002500 */
[----:B------:R-:W5:Y:S01]  /*0070*/  LDC.64 R20, c[0x0][0x3a8] ;  /* 0x0000ea00ff147b82 */ /* 0x000f620000000a00 */
[----:B0-----:R-:W-:-:S07]  /*0080*/  SHF.L.U32 R5, R0, 0x7, RZ ;  /* 0x0000000700057819 */ /* 0x001fce00000006ff */
[----:B------:R-:W0:Y:S01]  /*0090*/  LDC.64 R10, c[0x0][0x3a0] ;  /* 0x0000e800ff0a7b82 */ /* 0x000e220000000a00 */
[----:B------:R-:W-:Y:S01]  /*00a0*/  SHF.R.S32.HI R4, RZ, 0x1f, R5 ;  /* 0x0000001fff047819 */ /* 0x000fe20000011405 */
[----:B----4-:R-:W-:-:S04]  /*00b0*/  IMAD.WIDE.U32 R2, R5, UR4, RZ ;  /* 0x0000000405027c25 */ /* 0x010fc8000f8e00ff */
[----:B------:R-:W-:Y:S01]  /*00c0*/  IMAD R9, R4, UR4, RZ ;  /* 0x0000000404097c24 */ /* 0x000fe2000f8e02ff */
[C---:B-1----:R-:W-:Y:S02]  /*00d0*/  IADD3 R12, P0, PT, -R2.reuse, UR6, RZ ;  /* 0x00000006020c7c10 */ /* 0x042fe4000ff1e1ff */
[----:B-----5:R-:W-:Y:S02]  /*00e0*/  LEA R20, P3, R2, R20, 0x2 ;  /* 0x0000001402147211 */ /* 0x020fe400078610ff */
[----:B------:R-:W-:-:S04]  /*00f0*/  IADD3 R8, PT, PT, R3, R9, RZ ;  /* 0x0000000903087210 */ /* 0x000fc80007ffe0ff */
[----:B------:R-:W-:Y:S02]  /*0100*/  IADD3.X R3, PT, PT, ~R8, UR7, RZ, P0, !PT ;  /* 0x0000000708037c10 */ /* 0x000fe400087fe5ff */
[-C--:B------:R-:W-:Y:S02]  /*0110*/  ISETP.LT.U32.AND P0, PT, R12, R5.reuse, PT ;  /* 0x000000050c00720c */ /* 0x080fe40003f01070 */
[----:B0-----:R-:W-:Y:S02]  /*0120*/  IADD3 R10, P1, PT, R2, R10, RZ ;  /* 0x0000000a020a7210 */ /* 0x001fe40007f3e0ff */
[----:B------:R-:W-:Y:S02]  /*0130*/  ISETP.LT.AND.EX P0, PT, R3, R4, PT, P0 ;  /* 0x000000040300720c */ /* 0x000fe40003f01300 */
[----:B--2---:R-:W-:Y:S02]  /*0140*/  SHF.L.U32 R3, R7, 0x7, RZ ;  /* 0x0000000707037819 */ /* 0x004fe400000006ff */
[----:B------:R-:W-:-:S02]  /*0150*/  SEL R12, R12, R5, P0 ;  /* 0x000000050c0c7207 */ /* 0x000fc40000000000 */
[----:B------:R-:W-:Y:S02]  /*0160*/  LEA.HI.X R21, R2, R21, R8, 0x2, P3 ;  /* 0x0000001502157211 */ /* 0x000fe400018f1408 */
[----:B------:R-:W-:Y:S01]  /*0170*/  ISETP.NE.AND P0, PT, R5, R12, PT ;  /* 0x0000000c0500720c */ /* 0x000fe20003f05270 */
[----:B------:R-:W-:-:S05]  /*0180*/  IMAD.SHL.U32 R4, R12, 0x4, RZ ;  /* 0x000000040c047824 */ /* 0x000fca00078e00ff */
[----:B------:R-:W-:-:S13]  /*0190*/  ISETP.GE.AND P2, PT, R3, R4, PT ;  /* 0x000000040300720c */ /* 0x000fda0003f46270 */
[----:B---3--:R-:W-:Y:S05]  /*01a0*/  @P2 BRA `(.L_x_1) ;  /* 0x00000000001c2947 */ /* 0x008fea0003800000 */
[----:B------:R-:W-:-:S07]  /*01b0*/  MOV R5, R3 ;  /* 0x0000000300057202 */ /* 0x000fce0000000f00 */
.L_x_2:
[C---:B------:R-:W-:Y:S02]  /*01c0*/  IADD3 R2, P2, PT, R5.reuse, R20, RZ ;  /* 0x0000001405027210 */ /* 0x040fe40007f5e0ff */
[----:B------:R-:W-:Y:S02]  /*01d0*/  IADD3 R5, PT, PT, R5, 0x4000, RZ ;  /* 0x0000400005057810 */ /* 0x000fe40007ffe0ff */
[----:B------:R-:W-:Y:S02]  /*01e0*/  IADD3.X R3, PT, PT, RZ, R21, RZ, P2, !PT ;  /* 0x00000015ff037210 */ /* 0x000fe400017fe4ff */
[----:B------:R-:W-:-:S03]  /*01f0*/  ISETP.GE.AND P2, PT, R5, R4, PT ;  /* 0x000000040500720c */ /* 0x000fc60003f46270 */
[----:B------:R0:W-:Y:S10]  /*0200*/  CCTL.E.PF2 [R2] ;  /* 0x000000000200798f */ /* 0x0001f40000800100 */
[----:B0-----:R-:W-:Y:S05]  /*0210*/  @!P2 BRA `(.L_x_2) ;  /* 0xfffffffc00e8a947 */ /* 0x001fea000383ffff */
.L_x_1:
[----:B------:R-:W-:Y:S05]  /*0220*/  BSYNC.RECONVERGENT B0 ;  /* 0x0000000000007941 */ /* 0x000fea0003800200 */
.L_x_0:
[----:B------:R-:W-:Y:S01]  /*0230*/  IMAD.X R8, R8, 0x1, R11, P1 ;  /* 0x0000000108087824 */ /* 0x000fe200008e060b */
[----:B------:R-:W-:Y:S06]  /*0240*/  @!P0 BRA `(.L_x_3) ;  /* 0x0000002400348947 */ /* 0x000fec0003800000 */
[----:B------:R-:W-:-:S13]  /*0250*/  ISETP.GE.AND P0, PT, R0, 0x1, PT ;  /* 0x000000010000780c */ /* 0x000fda0003f06270 */
[----:B------:R-:W-:Y:S05]  /*0260*/  @!P0 EXIT ;  /* 0x000000000000894d */ /* 0x000fea0003800000 */
[----:B------:R-:W0:Y:S02]  /*0270*/  LDCU UR5, c[0x0][0x398] ;  /* 0x00007300ff0577ac */ /* 0x000e240008000800 */
[----:B0-----:R-:W-:-:S09]  /*0280*/  UISETP.GE.AND UP0, UPT, UR5, 0x1, UPT ;  /* 0x000000010500788c */ /* 0x001fd2000bf06270 */
[----:B------:R-:W-:Y:S05]  /*0290*/  BRA.U !UP0, `(.L_x_4) ;  /* 0x0000002108547547 */ /* 0x000fea000b800000 */
[----:B------:R-:W0:Y:S01]  /*02a0*/  LDCU UR4, c[0x0][0x39c] ;  /* 0x00007380ff0477ac */ /* 0x000e220008000800 */
[----:B------:R-:W-:Y:S01]  /*02b0*/  HFMA2 R6, -RZ, RZ, 0, 0 ;  /* 0x00000000ff067431 */ /* 0x000fe200000001ff */
[----:B------:R-:W-:Y:S02]  /*02c0*/  ULOP3.LUT UR6, UR5, 0x3, URZ, 0xc0, !UPT ;  /* 0x0000000305067892 */ /* 0x000fe4000f8ec0ff */
[----:B------:R-:W-:Y:S02]  /*02d0*/  ULOP3.LUT UR5, UR5, 0x7ffffffc, URZ, 0xc0, !UPT ;  /* 0x7ffffffc05057892 */ /* 0x000fe4000f8ec0ff */
[----:B0-----:R-:W-:-:S04]  /*02e0*/  ULEA.HI UR4, UR4, UR4, URZ, 0x1 ;  /* 0x0000000404047291 */ /* 0x001fc8000f8f08ff */
[----:B------:R-:W-:-:S12]  /*02f0*/  USHF.R.S32.HI UR4, URZ, 0x1, UR4 ;  /* 0x00000001ff047899 */ /* 0x000fd80008011404 */
.L_x_81:
[----:B------:R-:W-:Y:S01]  /*0300*/  LEA R5, R6, R7, 0x7 ;  /* 0x0000000706057211 */ /* 0x000fe200078e38ff */
[----:B------:R-:W-:Y:S03]  /*0310*/  BSSY.RECONVERGENT B0, `(.L_x_5) ;  /* 0x0000208000007945 */ /* 0x000fe60003800200 */
[----:B------:R-:W-:-:S13]  /*0320*/  ISETP.GE.AND P0, PT, R5, R12, PT ;  /* 0x0000000c0500720c */ /* 0x000fda0003f06270 */
[----:B0-----:R-:W-:Y:S05]  /*0330*/  @P0 BRA `(.L_x_6) ;  /* 0x0000002000140947 */ /* 0x001fea0003800000 */
[----:B------:R-:W-:Y:S01]  /*0340*/  IMAD.WIDE R16, R5, 0x4, R20 ;  /* 0x0000000405107825 */ /* 0x000fe200078e0214 */
[----:B------:R-:W0:Y:S05]  /*0350*/  LDC.64 R2, c[0x0][0x398] ;  /* 0x0000e600ff027b82 */ /* 0x000e2a0000000a00 */
[----:B------:R-:W2:Y:S01]  /*0360*/  LDG.E R16, desc[UR10][R16.64] ;  /* 0x0000000a10107981 */ /* 0x000ea2000c1e1900 */
[----:B------:R-:W-:Y:S01]  /*0370*/  IMAD.MOV.U32 R13, RZ, RZ, RZ ;  /* 0x000000ffff0d7224 */ /* 0x000fe200078e00ff */
[----:B0-----:R-:W-:-:S04]  /*0380*/  IABS R9, R3 ;  /* 0x0000000300097213 */ /* 0x001fc80000000000 */
[----:B------:R-:W0:Y:S08]  /*0390*/  I2F.RP R0, R9 ;  /* 0x0000000900007306 */ /* 0x000e300000209400 */
[----:B0-----:R-:W0:Y:S02]  /*03a0*/  MUFU.RCP R0, R0 ;  /* 0x0000000000007308 */ /* 0x001e240000001000 */
[----:B0-----:R-:W-:-:S06]  /*03b0*/  IADD3 R18, PT, PT, R0, 0xffffffe, RZ ;  /* 0x0ffffffe00127810 */ /* 0x001fcc0007ffe0ff */
[----:B------:R0:W1:Y:S02]  /*03c0*/  F2I.FTZ.U32.TRUNC.NTZ R19, R18 ;  /* 0x0000001200137305 */ /* 0x000064000021f000 */
[----:B0-----:R-:W-:Y:S01]  /*03d0*/  MOV R18, RZ ;  /* 0x000000ff00127202 */ /* 0x001fe20000000f00 */
[----:B-1----:R-:W-:-:S04]  /*03e0*/  IMAD.MOV R4, RZ, RZ, -R19 ;  /* 0x000000ffff047224 */ /* 0x002fc800078e0a13 */
[----:B------:R-:W-:-:S04]  /*03f0*/  IMAD R11, R4, R9, RZ ;  /* 0x00000009040b7224 */ /* 0x000fc800078e02ff */
[----:B------:R-:W-:-:S04]  /*0400*/  IMAD.HI.U32 R19, R19, R11, R18 ;  /* 0x0000000b13137227 */ /* 0x000fc800078e0012 */
[----:B------:R-:W-:Y:S01]  /*0410*/  HFMA2 R11, -RZ, RZ, -36.65625, 4.5359134674072265625e-05 ;  /* 0xd09502f9ff0b7431 */ /* 0x000fe200000001ff */
[----:B--2---:R-:W-:-:S05]  /*0420*/  IABS R4, R16 ;  /* 0x0000001000047213 */ /* 0x004fca0000000000 */
[----:B------:R-:W-:-:S05]  /*0430*/  IMAD.HI.U32 R19, R19, R4, RZ ;  /* 0x0000000413137227 */ /* 0x000fca00078e00ff */
[----:B------:R-:W-:-:S05]  /*0440*/  IADD3 R0, PT, PT, -R19, RZ, RZ ;  /* 0x000000ff13007210 */ /* 0x000fca0007ffe1ff */
[----:B------:R-:W-:-:S05]  /*0450*/  IMAD R0, R9, R0, R4 ;  /* 0x0000000009007224 */ /* 0x000fca00078e0204 */
[----:B------:R-:W-:-:S13]  /*0460*/  ISETP.GT.U32.AND P1, PT, R9, R0, PT ;  /* 0x000000000900720c */ /* 0x000fda0003f24070 */
[-C--:B------:R-:W-:Y:S01]  /*0470*/  @!P1 IADD3 R0, PT, PT, R0, -R9.reuse, RZ ;  /* 0x8000000900009210 */ /* 0x080fe20007ffe0ff */
[----:B------:R-:W-:Y:S01]  /*0480*/  @!P1 VIADD R19, R19, 0x1 ;  /* 0x0000000113139836 */ /* 0x000fe20000000000 */
[----:B------:R-:W-:Y:S02]  /*0490*/  ISETP.NE.AND P1, PT, R3, RZ, PT ;  /* 0x000000ff0300720c */ /* 0x000fe40003f25270 */
[----:B------:R-:W-:Y:S02]  /*04a0*/  ISETP.GE.U32.AND P0, PT, R0, R9, PT ;  /* 0x000000090000720c */ /* 0x000fe40003f06070 */
[----:B------:R-:W-:-:S04]  /*04b0*/  LOP3.LUT R0, R16, R3, RZ, 0x3c, !PT ;  /* 0x0000000310007212 */ /* 0x000fc800078e3cff */
[----:B------:R-:W-:-:S07]  /*04c0*/  ISETP.GE.AND P2, PT, R0, RZ, PT ;  /* 0x000000ff0000720c */ /* 0x000fce0003f46270 */
[----:B------:R-:W-:Y:S02]  /*04d0*/  @P0 IADD3 R19, PT, PT, R19, 0x1, RZ ;  /* 0x0000000113130810 */ /* 0x000fe40007ffe0ff */
[----:B------:R-:W-:-:S04]  /*04e0*/  ISETP.GE.U32.AND P0, PT, R2, 0x4, PT ;  /* 0x000000040200780c */ /* 0x000fc80003f06070 */
[----:B------:R-:W-:Y:S02]  /*04f0*/  @!P2 IADD3 R19, PT, PT, -R19, RZ, RZ ;  /* 0x000000ff1313a210 */ /* 0x000fe40007ffe1ff */
[----:B------:R-:W-:-:S04]  /*0500*/  @!P1 LOP3.LUT R19, RZ, R3, RZ, 0x33, !PT ;  /* 0x00000003ff139212 */ /* 0x000fc800078e33ff */
[C---:B------:R-:W-:Y:S02]  /*0510*/  IADD3 R0, PT, PT, -R19.reuse, RZ, RZ ;  /* 0x000000ff13007210 */ /* 0x040fe40007ffe1ff */
[----:B------:R-:W-:-:S03]  /*0520*/  IADD3 R4, PT, PT, R19, -UR4, RZ ;  /* 0x8000000413047c10 */ /* 0x000fc6000fffe0ff */
[----:B------:R-:W-:Y:S01]  /*0530*/  IMAD R3, R3, R0, R16 ;  /* 0x0000000003037224 */ /* 0x000fe200078e0210 */
[----:B------:R-:W-:Y:S01]  /*0540*/  I2FP.F32.S32 R4, R4 ;  /* 0x0000000400047245 */ /* 0x000fe20000201400 */
[----:B------:R-:W-:-:S03]  /*0550*/  IMAD.MOV.U32 R16, RZ, RZ, RZ ;  /* 0x000000ffff107224 */ /* 0x000fc600078e00ff */
[----:B------:R-:W-:-:S04]  /*0560*/  IADD3 R3, PT, PT, R3, -UR4, RZ ;  /* 0x8000000403037c10 */ /* 0x000fc8000fffe0ff */
[----:B------:R-:W-:Y:S01]  /*0570*/  I2FP.F32.S32 R3, R3 ;  /* 0x0000000300037245 */ /* 0x000fe20000201400 */
[----:B------:R-:W-:Y:S06]  /*0580*/  @!P0 BRA `(.L_x_7) ;  /* 0x0000001000348947 */ /* 0x000fec0003800000 */
[----:B------:R-:W0:Y:S01]  /*0590*/  LDC.64 R18, c[0x0][0x390] ;  /* 0x0000e400ff127b82 */ /* 0x000e220000000a00 */
[----:B------:R-:W-:Y:S02]  /*05a0*/  MOV R13, RZ ;  /* 0x000000ff000d7202 */ /* 0x000fe40000000f00 */
[----:B------:R-:W-:Y:S02]  /*05b0*/  MOV R11, 0xd09502f9 ;  /* 0xd09502f9000b7802 */ /* 0x000fe40000000f00 */
[----:B------:R-:W-:-:S07]  /*05c0*/  MOV R2, RZ ;  /* 0x000000ff00027202 */ /* 0x000fce0000000f00 */
.L_x_48:
[----:B0-----:R-:W-:-:S05]  /*05d0*/  IMAD.WIDE.U32 R16, R2, 0x1c, R18 ;  /* 0x0000001c02107825 */ /* 0x001fca00078e0012 */
[----:B------:R-:W2:Y:S04]  /*05e0*/  LDG.E R0, desc[UR10][R16.64+0x10] ;  /* 0x0000100a10007981 */ /* 0x000ea8000c1e1900 */
[----:B------:R-:W3:Y:S04]  /*05f0*/  LDG.E R9, desc[UR10][R16.64+0x14] ;  /* 0x0000140a10097981 */ /* 0x000ee8000c1e1900 */
[----:B------:R-:W4:Y:S04]  /*0600*/  LDG.E R25, desc[UR10][R16.64+0xc] ;  /* 0x00000c0a10197981 */ /* 0x000f28000c1e1900 */
[----:B------:R0:W5:Y:S01]  /*0610*/  LDG.E R24, desc[UR10][R16.64] ;  /* 0x0000000a10187981 */ /* 0x000162000c1e1900 */
[----:B------:R-:W-:Y:S01]  /*0620*/  VIADD R2, R2, 0x4 ;  /* 0x0000000402027836 */ /* 0x000fe20000000000 */
[----:B------:R-:W-:Y:S01]  /*0630*/  BSSY.RECONVERGENT B3, `(.L_x_8) ;  /* 0x0000039000037945 */ /* 0x000fe20003800200 */
[----:B------:R-:W-:-:S03]  /*0640*/  MOV R30, 0xd09502f9 ;  /* 0xd09502f9001e7802 */ /* 0x000fc60000000f00 */
[----:B------:R-:W-:Y:S01]  /*0650*/  ISETP.NE.AND P1, PT, R2, UR5, PT ;  /* 0x0000000502007c0c */ /* 0x000fe2000bf25270 */
[----:B--2---:R-:W-:Y:S01]  /*0660*/  FADD R0, R3, -R0 ;  /* 0x8000000003007221 */ /* 0x004fe20000000000 */
[----:B---3--:R-:W-:-:S03]  /*0670*/  FADD R9, R4, -R9 ;  /* 0x8000000904097221 */ /* 0x008fc60000000000 */
[----:B------:R-:W-:Y:S01]  /*0680*/  FMUL R14, R0, R0 ;  /* 0x00000000000e7220 */ /* 0x000fe20000400000 */
[----:B------:R-:W-:Y:S01]  /*0690*/  FMUL R23, R9, R9 ;  /* 0x0000000909177220 */ /* 0x000fe20000400000 */
[----:B----4-:R-:W-:-:S03]  /*06a0*/  FMUL R25, R25, R25 ;  /* 0x0000001919197220 */ /* 0x010fc60000400000 */
[----:B------:R-:W-:-:S05]  /*06b0*/  FADD R0, R14, R23 ;  /* 0x000000170e007221 */ /* 0x000fca0000000000 */
[----:B------:R-:W-:-:S13]  /*06c0*/  FSETP.GEU.AND P0, PT, R0, R25, PT ;  /* 0x000000190000720b */ /* 0x000fda0003f0e000 */
[----:B0-----:R-:W-:Y:S05]  /*06d0*/  @P0 BRA `(.L_x_9) ;  /* 0x0000000000b80947 */ /* 0x001fea0003800000 */
[----:B------:R0:W5:Y:S01]  /*06e0*/  LDG.E R9, desc[UR10][R16.64+0x18] ;  /* 0x0000180a10097981 */ /* 0x000162000c1e1900 */
[----:B------:R-:W-:Y:S01]  /*06f0*/  FADD R0, -R14, R25 ;  /* 0x000000190e007221 */ /* 0x000fe20000000100 */
[----:B------:R-:W-:Y:S03]  /*0700*/  BSSY.RECONVERGENT B1, `(.L_x_10) ;  /* 0x000000e000017945 */ /* 0x000fe60003800200 */
[----:B------:R-:W-:-:S04]  /*0710*/  FADD R14, -R23, R0 ;  /* 0x00000000170e7221 */ /* 0x000fc80000000100 */
[----:B------:R0:W1:Y:S01]  /*0720*/  MUFU.RSQ R15, R14 ;  /* 0x0000000e000f7308 */ /* 0x0000620000001400 */
[----:B------:R-:W-:-:S04]  /*0730*/  IADD3 R0, PT, PT, R14, -0xd000000, RZ ;  /* 0xf30000000e007810 */ /* 0x000fc80007ffe0ff */
[----:B------:R-:W-:-:S13]  /*0740*/  ISETP.GT.U32.AND P0, PT, R0, 0x727fffff, PT ;  /* 0x727fffff0000780c */ /* 0x000fda0003f04070 */
[----:B01----:R-:W-:Y:S05]  /*0750*/  @!P0 BRA `(.L_x_11) ;  /* 0x0000000000108947 */ /* 0x003fea0003800000 */
[----:B------:R-:W-:-:S07]  /*0760*/  MOV R0, 0x780 ;  /* 0x0000078000007802 */ /* 0x000fce0000000f00 */
[----:B-----5:R-:W-:Y:S05]  /*0770*/  CALL.REL.NOINC `($__internal_0_$__cuda_sm20_sqrt_rn_f32_slowpath) ;  /* 0x00000044002c7944 */ /* 0x020fea0003c00000 */
[----:B------:R-:W-:Y:S01]  /*0780*/  MOV R30, R26 ;  /* 0x0000001a001e7202 */ /* 0x000fe20000000f00 */
[----:B------:R-:W-:Y:S06]  /*0790*/  BRA `(.L_x_12) ;  /* 0x0000000000107947 */ /* 0x000fec0003800000 */
.L_x_11:
[----:B------:R-:W-:Y:S01]  /*07a0*/  FMUL.FTZ R30, R14, R15 ;  /* 0x0000000f0e1e7220 */ /* 0x000fe20000410000 */
[----:B------:R-:W-:-:S03]  /*07b0*/  FMUL.FTZ R0, R15, 0.5 ;  /* 0x3f0000000f007820 */ /* 0x000fc60000410000 */
[----:B------:R-:W-:-:S04]  /*07c0*/  FFMA R15, -R30, R30, R14 ;  /* 0x0000001e1e0f7223 */ /* 0x000fc8000000010e */
[----:B------:R-:W-:-:S07]  /*07d0*/  FFMA R30, R15, R0, R30 ;  /* 0x000000000f1e7223 */ /* 0x000fce000000001e */
.L_x_12:
[----:B------:R-:W-:Y:S05]  /*07e0*/  BSYNC.RECONVERGENT B1 ;  /* 0x0000000000017941 */ /* 0x000fea0003800200 */
.L_x_10:
[----:B------:R-:W-:Y:S01]  /*07f0*/  VIADD R0, R25, 0xf3000000 ;  /* 0xf300000019007836 */ /* 0x000fe20000000000 */
[----:B------:R0:W1:Y:S04]  /*0800*/  MUFU.RSQ R14, R25 ;  /* 0x00000019000e7308 */ /* 0x0000680000001400 */
[----:B------:R-:W-:-:S13]  /*0810*/  ISETP.GT.U32.AND P0, PT, R0, 0x727fffff, PT ;  /* 0x727fffff0000780c */ /* 0x000fda0003f04070 */
[----:B01----:R-:W-:Y:S05]  /*0820*/  @!P0 BRA `(.L_x_13) ;  /* 0x00000000001c8947 */ /* 0x003fea0003800000 */
[----:B------:R-:W-:Y:S01]  /*0830*/  BSSY.RECONVERGENT B1, `(.L_x_14) ;  /* 0x0000004000017945 */ /* 0x000fe20003800200 */
[----:B------:R-:W-:Y:S02]  /*0840*/  MOV R14, R25 ;  /* 0x00000019000e7202 */ /* 0x000fe40000000f00 */
[----:B------:R-:W-:-:S07]  /*0850*/  MOV R0, 0x870 ;  /* 0x0000087000007802 */ /* 0x000fce0000000f00 */
[----:B-----5:R-:W-:Y:S05]  /*0860*/  CALL.REL.NOINC `($__internal_0_$__cuda_sm20_sqrt_rn_f32_slowpath) ;  /* 0x0000004000f07944 */ /* 0x020fea0003c00000 */
[----:B------:R-:W-:Y:S05]  /*0870*/  BSYNC.RECONVERGENT B1 ;  /* 0x0000000000017941 */ /* 0x000fea0003800200 */
.L_x_14:
[----:B------:R-:W-:Y:S01]  /*0880*/  MOV R0, R26 ;  /* 0x0000001a00007202 */ /* 0x000fe20000000f00 */
[----:B------:R-:W-:Y:S06]  /*0890*/  BRA `(.L_x_15) ;  /* 0x0000000000107947 */ /* 0x000fec0003800000 */
.L_x_13:
[----:B------:R-:W-:Y:S01]  /*08a0*/  FMUL.FTZ R0, R25, R14 ;  /* 0x0000000e19007220 */ /* 0x000fe20000410000 */
[----:B------:R-:W-:-:S03]  /*08b0*/  FMUL.FTZ R14, R14, 0.5 ;  /* 0x3f0000000e0e7820 */ /* 0x000fc60000410000 */
[----:B------:R-:W-:-:S04]  /*08c0*/  FFMA R25, -R0, R0, R25 ;  /* 0x0000000000197223 */ /* 0x000fc80000000119 */
[----:B------:R-:W-:-:S07]  /*08d0*/  FFMA R0, R25, R14, R0 ;  /* 0x0000000e19007223 */ /* 0x000fce0000000000 */
.L_x_15:
[----:B------:R-:W0:Y:S01]  /*08e0*/  MUFU.RCP R15, R0 ;  /* 0x00000000000f7308 */ /* 0x000e220000001000 */
[----:B------:R-:W-:Y:S07]  /*08f0*/  BSSY.RECONVERGENT B4, `(.L_x_16) ;  /* 0x000000b000047945 */ /* 0x000fee0003800200 */
[----:B------:R-:W1:Y:S01]  /*0900*/  FCHK P0, R30, R0 ;  /* 0x000000001e007302 */ /* 0x000e620000000000 */
[----:B0-----:R-:W-:-:S04]  /*0910*/  FFMA R14, R15, -R0, 1 ;  /* 0x3f8000000f0e7423 */ /* 0x001fc80000000800 */
[----:B------:R-:W-:-:S04]  /*0920*/  FFMA R15, R15, R14, R15 ;  /* 0x0000000e0f0f7223 */ /* 0x000fc8000000000f */
[----:B------:R-:W-:-:S04]  /*0930*/  FFMA R23, R15, R30, RZ ;  /* 0x0000001e0f177223 */ /* 0x000fc800000000ff */
[----:B------:R-:W-:-:S04]  /*0940*/  FFMA R14, R23, -R0, R30 ;  /* 0x80000000170e7223 */ /* 0x000fc8000000001e */
[----:B------:R-:W-:Y:S01]  /*0950*/  FFMA R15, R15, R14, R23 ;  /* 0x0000000e0f0f7223 */ /* 0x000fe20000000017 */
[----:B-1----:R-:W-:Y:S06]  /*0960*/  @!P0 BRA `(.L_x_17) ;  /* 0x00000000000c8947 */ /* 0x002fec0003800000 */
[----:B------:R-:W-:-:S07]  /*0970*/  MOV R14, 0x990 ;  /* 0x00000990000e7802 */ /* 0x000fce0000000f00 */
[----:B-----5:R-:W-:Y:S05]  /*0980*/  CALL.REL.NOINC `($__internal_1_$__cuda_sm3x_div_rn_noftz_f32_slowpath) ;  /* 0x0000004400007944 */ /* 0x020fea0003c00000 */
[----:B------:R-:W-:-:S07]  /*0990*/  MOV R15, R0 ;  /* 0x00000000000f7202 */ /* 0x000fce0000000f00 */
.L_x_17:
[----:B------:R-:W-:Y:S05]  /*09a0*/  BSYNC.RECONVERGENT B4 ;  /* 0x0000000000047941 */ /* 0x000fea0003800200 */
.L_x_16:
[----:B-----5:R-:W-:-:S07]  /*09b0*/  FADD R30, R9, R30 ;  /* 0x0000001e091e7221 */ /* 0x020fce0000000000 */
.L_x_9:
[----:B------:R-:W-:Y:S05]  /*09c0*/  BSYNC.RECONVERGENT B3 ;  /* 0x0000000000037941 */ /* 0x000fea0003800200 */
.L_x_8:
[----:B------:R-:W2:Y:S04]  /*09d0*/  LDG.E R0, desc[UR10][R16.64+0x2c] ;  /* 0x00002c0a10007981 */ /* 0x000ea8000c1e1900 */
[----:B------:R-:W3:Y:S04]  /*09e0*/  LDG.E R23, desc[UR10][R16.64+0x30] ;  /* 0x0000300a10177981 */ /* 0x000ee8000c1e1900 */
[----:B------:R-:W4:Y:S04]  /*09f0*/  LDG.E R28, desc[UR10][R16.64+0x28] ;  /* 0x0000280a101c7981 */ /* 0x000f28000c1e1900 */
[----:B------:R0:W5:Y:S01]  /*0a00*/  LDG.E R9, desc[UR10][R16.64+0x1c] ;  /* 0x00001c0a10097981 */ /* 0x000162000c1e1900 */
[CC--:B------:R-:W-:Y:S01]  /*0a10*/  FSETP.GT.AND P0, PT, R30.reuse, R11.reuse, PT ;  /* 0x0000000b1e00720b */ /* 0x0c0fe20003f04000 */
[----:B------:R-:W-:Y:S03]  /*0a20*/  BSSY.RECONVERGENT B3, `(.L_x_18) ;  /* 0x000003c000037945 */ /* 0x000fe60003800200 */
[----:B------:R-:W-:-:S09]  /*0a30*/  FSEL R11, R30, R11, P0 ;  /* 0x0000000b1e0b7208 */ /* 0x000fd20000000000 */
[----:B-----5:R-:W-:Y:S01]  /*0a40*/  @P0 FMUL R13, R24, R15 ;  /* 0x0000000f180d0220 */ /* 0x020fe20000400000 */
[----:B--2---:R-:W-:Y:S01]  /*0a50*/  FADD R0, R3, -R0 ;  /* 0x8000000003007221 */ /* 0x004fe20000000000 */
[----:B---3--:R-:W-:-:S03]  /*0a60*/  FADD R23, R4, -R23 ;  /* 0x8000001704177221 */ /* 0x008fc60000000000 */
[----:B------:R-:W-:Y:S01]  /*0a70*/  FMUL R25, R0, R0 ;  /* 0x0000000000197220 */ /* 0x000fe20000400000 */
[----:B------:R-:W-:Y:S02]  /*0a80*/  IMAD.MOV.U32 R0, RZ, RZ, -0x2f6afd07 ;  /* 0xd09502f9ff007424 */ /* 0x000fe400078e00ff */
        /* <DEDUP_REMOVED lines=13> */
[----:B------:R-:W-:Y:S02]  /*0b60*/  MOV R14, R22 ;  /* 0x00000016000e7202 */ /* 0x000fe40000000f00 */
[----:B------:R-:W-:-:S07]  /*0b70*/  MOV R0, 0xb90 ;  /* 0x00000b9000007802 */ /* 0x000fce0000000f00 */
[----:B-----5:R-:W-:Y:S05]  /*0b80*/  CALL.REL.NOINC `($__internal_0_$__cuda_sm20_sqrt_rn_f32_slowpath) ;  /* 0x0000004000287944 */ /* 0x020fea0003c00000 */
[----:B------:R-:W-:Y:S01]  /*0b90*/  MOV R25, R26 ;  /* 0x0000001a00197202 */ /* 0x000fe20000000f00 */
[----:B------:R-:W-:Y:S06]  /*0ba0*/  BRA `(.L_x_22) ;  /* 0x0000000000107947 */ /* 0x000fec0003800000 */
.L_x_21:
[----:B------:R-:W-:Y:S01]  /*0bb0*/  FMUL.FTZ R25, R22, R15 ;  /* 0x0000000f16197220 */ /* 0x000fe20000410000 */
[----:B------:R-:W-:-:S03]  /*0bc0*/  FMUL.FTZ R14, R15, 0.5 ;  /* 0x3f0000000f0e7820 */ /* 0x000fc60000410000 */
[----:B------:R-:W-:-:S04]  /*0bd0*/  FFMA R0, -R25, R25, R22 ;  /* 0x0000001919007223 */ /* 0x000fc80000000116 */
[----:B------:R-:W-:-:S07]  /*0be0*/  FFMA R25, R0, R14, R25 ;  /* 0x0000000e00197223 */ /* 0x000fce0000000019 */
.L_x_22:
[----:B------:R-:W-:Y:S05]  /*0bf0*/  BSYNC.RECONVERGENT B1 ;  /* 0x0000000000017941 */ /* 0x000fea0003800200 */
.L_x_20:
        /* <DEDUP_REMOVED lines=9> */
.L_x_24:
[----:B------:R-:W-:Y:S05]  /*0c90*/  BRA `(.L_x_25) ;  /* 0x0000000000107947 */ /* 0x000fea0003800000 */
.L_x_23:
[----:B------:R-:W-:Y:S01]  /*0ca0*/  FMUL.FTZ R15, R28, R23 ;  /* 0x000000171c0f7220 */ /* 0x000fe20000410000 */
[----:B------:R-:W-:-:S03]  /*0cb0*/  FMUL.FTZ R0, R23, 0.5 ;  /* 0x3f00000017007820 */ /* 0x000fc60000410000 */
[----:B------:R-:W-:-:S04]  /*0cc0*/  FFMA R26, -R15, R15, R28 ;  /* 0x0000000f0f1a7223 */ /* 0x000fc8000000011c */
[----:B------:R-:W-:-:S07]  /*0cd0*/  FFMA R26, R26, R0, R15 ;  /* 0x000000001a1a7223 */ /* 0x000fce000000000f */
.L_x_25:
        /* <DEDUP_REMOVED lines=9> */
[----:B------:R-:W-:Y:S02]  /*0d70*/  MOV R0, R26 ;  /* 0x0000001a00007202 */ /* 0x000fe40000000f00 */
[----:B------:R-:W-:Y:S02]  /*0d80*/  MOV R30, R25 ;  /* 0x00000019001e7202 */ /* 0x000fe40000000f00 */
[----:B------:R-:W-:-:S07]  /*0d90*/  MOV R14, 0xdb0 ;  /* 0x00000db0000e7802 */ /* 0x000fce0000000f00 */
[----:B-----5:R-:W-:Y:S05]  /*0da0*/  CALL.REL.NOINC `($__internal_1_$__cuda_sm3x_div_rn_noftz_f32_slowpath) ;  /* 0x0000003c00f87944 */ /* 0x020fea0003c00000 */
[----:B------:R-:W-:-:S07]  /*0db0*/  IMAD.MOV.U32 R15, RZ, RZ, R0 ;  /* 0x000000ffff0f7224 */ /* 0x000fce00078e0000 */
.L_x_27:
[----:B------:R-:W-:Y:S05]  /*0dc0*/  BSYNC.RECONVERGENT B4 ;  /* 0x0000000000047941 */ /* 0x000fea0003800200 */
.L_x_26:
[----:B-----5:R-:W-:-:S07]  /*0dd0*/  FADD R0, R24, R25 ;  /* 0x0000001918007221 */ /* 0x020fce0000000000 */
.L_x_19:
[----:B------:R-:W-:Y:S05]  /*0de0*/  BSYNC.RECONVERGENT B3 ;  /* 0x0000000000037941 */ /* 0x000fea0003800200 */
.L_x_18:
[----:B------:R-:W2:Y:S04]  /*0df0*/  LDG.E R14, desc[UR10][R16.64+0x48] ;  /* 0x0000480a100e7981 */ /* 0x000ea8000c1e1900 */
[----:B------:R-:W3:Y:S04]  /*0e00*/  LDG.E R23, desc[UR10][R16.64+0x4c] ;  /* 0x00004c0a10177981 */ /* 0x000ee8000c1e1900 */
[----:B------:R-:W4:Y:S04]  /*0e10*/  LDG.E R25, desc[UR10][R16.64+0x44] ;  /* 0x0000440a10197981 */ /* 0x000f28000c1e1900 */
[----:B------:R0:W5:Y:S01]  /*0e20*/  LDG.E R24, desc[UR10][R16.64+0x38] ;  /* 0x0000380a10187981 */ /* 0x000162000c1e1900 */
[----:B------:R-:W-:Y:S01]  /*0e30*/  FSETP.GT.AND P0, PT, R0, R11, PT ;  /* 0x0000000b0000720b */ /* 0x000fe20003f04000 */
[----:B------:R-:W-:Y:S01]  /*0e40*/  BSSY.RECONVERGENT B3, `(.L_x_28) ;  /* 0x000003a000037945 */ /* 0x000fe20003800200 */
[----:B------:R-:W-:-:S02]  /*0e50*/  HFMA2 R30, -RZ, RZ, -36.65625, 4.5359134674072265625e-05 ;  /* 0xd09502f9ff1e7431 */ /* 0x000fc400000001ff */
[----:B------:R-:W-:-:S09]  /*0e60*/  FSEL R11, R0, R11, P0 ;  /* 0x0000000b000b7208 */ /* 0x000fd20000000000 */
[----:B------:R-:W-:Y:S01]  /*0e70*/  @P0 FMUL R13, R15, R9 ;  /* 0x000000090f0d0220 */ /* 0x000fe20000400000 */
        /* <DEDUP_REMOVED lines=20> */
.L_x_31:
[----:B------:R-:W-:Y:S01]  /*0fc0*/  FMUL.FTZ R30, R14, R15 ;  /* 0x0000000f0e1e7220 */ /* 0x000fe20000410000 */
[----:B------:R-:W-:-:S03]  /*0fd0*/  FMUL.FTZ R0, R15, 0.5 ;  /* 0x3f0000000f007820 */ /* 0x000fc60000410000 */
[----:B------:R-:W-:-:S04]  /*0fe0*/  FFMA R15, -R30, R30, R14 ;  /* 0x0000001e1e0f7223 */ /* 0x000fc8000000010e */
[----:B------:R-:W-:-:S07]  /*0ff0*/  FFMA R30, R15, R0, R30 ;  /* 0x000000000f1e7223 */ /* 0x000fce000000001e */
.L_x_32:
[----:B------:R-:W-:Y:S05]  /*1000*/  BSYNC.RECONVERGENT B1 ;  /* 0x0000000000017941 */ /* 0x000fea0003800200 */
.L_x_30:
        /* <DEDUP_REMOVED lines=9> */
.L_x_34:
[----:B------:R-:W-:Y:S01]  /*10a0*/  MOV R0, R26 ;  /* 0x0000001a00007202 */ /* 0x000fe20000000f00 */
[----:B------:R-:W-:Y:S06]  /*10b0*/  BRA `(.L_x_35) ;  /* 0x0000000000107947 */ /* 0x000fec0003800000 */
.L_x_33:
[----:B------:R-:W-:Y:S01]  /*10c0*/  FMUL.FTZ R0, R25, R14 ;  /* 0x0000000e19007220 */ /* 0x000fe20000410000 */
[----:B------:R-:W-:-:S03]  /*10d0*/  FMUL.FTZ R14, R14, 0.5 ;  /* 0x3f0000000e0e7820 */ /* 0x000fc60000410000 */
[----:B------:R-:W-:-:S04]  /*10e0*/  FFMA R25, -R0, R0, R25 ;  /* 0x0000000000197223 */ /* 0x000fc80000000119 */
[----:B------:R-:W-:-:S07]  /*10f0*/  FFMA R0, R25, R14, R0 ;  /* 0x0000000e19007223 */ /* 0x000fce0000000000 */
.L_x_35:
        /* <DEDUP_REMOVED lines=12> */
.L_x_37:
[----:B------:R-:W-:Y:S05]  /*11c0*/  BSYNC.RECONVERGENT B4 ;  /* 0x0000000000047941 */ /* 0x000fea0003800200 */
.L_x_36:
[----:B-----5:R-:W-:-:S07]  /*11d0*/  FADD R30, R9, R30 ;  /* 0x0000001e091e7221 */ /* 0x020fce0000000000 */
.L_x_29:
[----:B------:R-:W-:Y:S05]  /*11e0*/  BSYNC.RECONVERGENT B3 ;  /* 0x0000000000037941 */ /* 0x000fea0003800200 */
.L_x_28:
        /* <DEDUP_REMOVED lines=11> */
[----:B------:R-:W-:Y:S01]  /*12a0*/  FMUL R23, R23, R23 ;  /* 0x0000001717177220 */ /* 0x000fe20000400000 */
[----:B----4-:R-:W-:-:S03]  /*12b0*/  FMUL R25, R25, R25 ;  /* 0x0000001919197220 */ /* 0x010fc60000400000 */
[----:B------:R-:W-:-:S05]  /*12c0*/  FADD R0, R14, R23 ;  /* 0x000000170e007221 */ /* 0x000fca0000000000 */
[----:B------:R-:W-:Y:S01]  /*12d0*/  FSETP.GEU.AND P2, PT, R0, R25, PT ;  /* 0x000000190000720b */ /* 0x000fe20003f4e000 */
[----:B------:R-:W-:-:S12]  /*12e0*/  IMAD.MOV.U32 R0, RZ, RZ, -0x2f6afd07 ;  /* 0xd09502f9ff007424 */ /* 0x000fd800078e00ff */
        /* <DEDUP_REMOVED lines=14> */
.L_x_41:
[----:B------:R-:W-:Y:S01]  /*13d0*/  FMUL.FTZ R17, R22, R15 ;  /* 0x0000000f16117220 */ /* 0x000fe20000410000 */
[----:B------:R-:W-:-:S03]  /*13e0*/  FMUL.FTZ R14, R15, 0.5 ;  /* 0x3f0000000f0e7820 */ /* 0x000fc60000410000 */
[----:B------:R-:W-:-:S04]  /*13f0*/  FFMA R0, -R17, R17, R22 ;  /* 0x0000001111007223 */ /* 0x000fc80000000116 */
[----:B------:R-:W-:-:S07]  /*1400*/  FFMA R17, R0, R14, R17 ;  /* 0x0000000e00117223 */ /* 0x000fce0000000011 */
.L_x_42:
[----:B------:R-:W-:Y:S05]  /*1410*/  BSYNC.RECONVERGENT B1 ;  /* 0x0000000000017941 */ /* 0x000fea0003800200 */
.L_x_40:
        /* <DEDUP_REMOVED lines=9> */
.L_x_44:
[----:B------:R-:W-:Y:S05]  /*14b0*/  BRA `(.L_x_45) ;  /* 0x0000000000107947 */ /* 0x000fea0003800000 */
.L_x_43:
[----:B------:R-:W-:Y:S01]  /*14c0*/  FMUL.FTZ R26, R25, R0 ;  /* 0x00000000191a7220 */ /* 0x000fe20000410000 */
[----:B------:R-:W-:-:S03]  /*14d0*/  FMUL.FTZ R0, R0, 0.5 ;  /* 0x3f00000000007820 */ /* 0x000fc60000410000 */
[----:B------:R-:W-:-:S04]  /*14e0*/  FFMA R25, -R26, R26, R25 ;  /* 0x0000001a1a197223 */ /* 0x000fc80000000119 */
[----:B------:R-:W-:-:S07]  /*14f0*/  FFMA R26, R25, R0, R26 ;  /* 0x00000000191a7223 */ /* 0x000fce000000001a */
.L_x_45:
        /* <DEDUP_REMOVED lines=14> */
.L_x_47:
[----:B------:R-:W-:Y:S05]  /*15e0*/  BSYNC.RECONVERGENT B4 ;  /* 0x0000000000047941 */ /* 0x000fea0003800200 */
.L_x_46:
[----:B-----5:R-:W-:-:S07]  /*15f0*/  FADD R0, R16, R17 ;  /* 0x0000001110007221 */ /* 0x020fce0000000000 */
.L_x_39:
[----:B------:R-:W-:Y:S05]  /*1600*/  BSYNC.RECONVERGENT B3 ;  /* 0x0000000000037941 */ /* 0x000fea0003800200 */
.L_x_38:
[----:B------:R-:W-:-:S04]  /*1610*/  FSETP.GT.AND P0, PT, R0, R11, PT ;  /* 0x0000000b0000720b */ /* 0x000fc80003f04000 */
[----:B------:R-:W-:-:S09]  /*1620*/  FSEL R11, R0, R11, P0 ;  /* 0x0000000b000b7208 */ /* 0x000fd20000000000 */
[----:B------:R-:W-:Y:S01]  /*1630*/  @P0 FMUL R13, R15, R9 ;  /* 0x000000090f0d0220 */ /* 0x000fe20000400000 */
[----:B------:R-:W-:Y:S06]  /*1640*/  @P1 BRA `(.L_x_48) ;  /* 0xffffffec00e01947 */ /* 0x000fec000383ffff */
[----:B------:R-:W-:-:S07]  /*1650*/  MOV R16, UR5 ;  /* 0x0000000500107c02 */ /* 0x000fce0008000f00 */
.L_x_7:
[----:B------:R-:W-:-:S09]  /*1660*/  UISETP.NE.AND UP0, UPT, UR6, URZ, UPT ;  /* 0x000000ff0600728c */ /* 0x000fd2000bf05270 */
[----:B------:R-:W-:Y:S05]  /*1670*/  BRA.U !UP0, `(.L_x_49) ;  /* 0x0000000d08307547 */ /* 0x000fea000b800000 */
[----:B------:R-:W-:-:S09]  /*1680*/  UISETP.NE.AND UP0, UPT, UR6, 0x1, UPT ;  /* 0x000000010600788c */ /* 0x000fd2000bf05270 */
[----:B------:R-:W-:Y:S05]  /*1690*/  BRA.U !UP0, `(.L_x_50) ;  /* 0x0000000908187547 */ /* 0x000fea000b800000 */
[----:B------:R-:W0:Y:S02]  /*16a0*/  LDC.64 R18, c[0x0][0x390] ;  /* 0x0000e400ff127b82 */ /* 0x000e240000000a00 */
[----:B0-----:R-:W-:-:S05]  /*16b0*/  IMAD.WIDE.U32 R18, R16, 0x1c, R18 ;  /* 0x0000001c10127825 */ /* 0x001fca00078e0012 */
[----:B------:R-:W2:Y:S04]  /*16c0*/  LDG.E R0, desc[UR10][R18.64+0x10] ;  /* 0x0000100a12007981 */ /* 0x000ea8000c1e1900 */
[----:B------:R-:W3:Y:S04]  /*16d0*/  LDG.E R17, desc[UR10][R18.64+0x14] ;  /* 0x0000140a12117981 */ /* 0x000ee8000c1e1900 */
[----:B------:R-:W4:Y:S04]  /*16e0*/  LDG.E R24, desc[UR10][R18.64+0xc] ;  /* 0x00000c0a12187981 */ /* 0x000f28000c1e1900 */
[----:B------:R0:W5:Y:S01]  /*16f0*/  LDG.E R9, desc[UR10][R18.64] ;  /* 0x0000000a12097981 */ /* 0x000162000c1e1900 */
[----:B------:R-:W-:Y:S01]  /*1700*/  BSSY.RECONVERGENT B3, `(.L_x_51) ;  /* 0x000003a000037945 */ /* 0x000fe20003800200 */
[----:B--2---:R-:W-:Y:S01]  /*1710*/  FADD R0, R3, -R0 ;  /* 0x8000000003007221 */ /* 0x004fe20000000000 */
[----:B---3--:R-:W-:-:S03]  /*1720*/  FADD R17, R4, -R17 ;  /* 0x8000001104117221 */ /* 0x008fc60000000000 */
[----:B------:R-:W-:Y:S01]  /*1730*/  FMUL R23, R0, R0 ;  /* 0x0000000000177220 */ /* 0x000fe20000400000 */
[----:B------:R-:W-:Y:S02]  /*1740*/  HFMA2 R0, -RZ, RZ, -36.65625, 4.5359134674072265625e-05 ;  /* 0xd09502f9ff007431 */ /* 0x000fe400000001ff */
        /* <DEDUP_REMOVED lines=13> */
[----:B------:R-:W-:Y:S01]  /*1820*/  IMAD.MOV.U32 R14, RZ, RZ, R22 ;  /* 0x000000ffff0e7224 */ /* 0x000fe200078e0016 */
[----:B------:R-:W-:-:S07]  /*1830*/  MOV R0, 0x1850 ;  /* 0x0000185000007802 */ /* 0x000fce0000000f00 */
[----:B-----5:R-:W-:Y:S05]  /*1840*/  CALL.REL.NOINC `($__internal_0_$__cuda_sm20_sqrt_rn_f32_slowpath) ;  /* 0x0000003000f87944 */ /* 0x020fea0003c00000 */
[----:B------:R-:W-:Y:S01]  /*1850*/  MOV R17, R26 ;  /* 0x0000001a00117202 */ /* 0x000fe20000000f00 */
[----:B------:R-:W-:Y:S06]  /*1860*/  BRA `(.L_x_55) ;  /* 0x0000000000107947 */ /* 0x000fec0003800000 */
.L_x_54:
[----:B------:R-:W-:Y:S01]  /*1870*/  FMUL.FTZ R17, R22, R15 ;  /* 0x0000000f16117220 */ /* 0x000fe20000410000 */
[----:B------:R-:W-:-:S03]  /*1880*/  FMUL.FTZ R14, R15, 0.5 ;  /* 0x3f0000000f0e7820 */ /* 0x000fc60000410000 */
[----:B------:R-:W-:-:S04]  /*1890*/  FFMA R0, -R17, R17, R22 ;  /* 0x0000001111007223 */ /* 0x000fc80000000116 */
[----:B------:R-:W-:-:S07]  /*18a0*/  FFMA R17, R0, R14, R17 ;  /* 0x0000000e00117223 */ /* 0x000fce0000000011 */
.L_x_55:
[----:B------:R-:W-:Y:S05]  /*18b0*/  BSYNC.RECONVERGENT B1 ;  /* 0x0000000000017941 */ /* 0x000fea0003800200 */
.L_x_53:
[----:B------:R-:W-:Y:S01]  /*18c0*/  IADD3 R0, PT, PT, R24, -0xd000000, RZ ;  /* 0xf300000018007810 */ /* 0x000fe20007ffe0ff */
[----:B------:R0:W1:Y:S03]  /*18d0*/  MUFU.RSQ R23, R24 ;  /* 0x0000001800177308 */ /* 0x0000660000001400 */
[----:B------:R-:W-:-:S13]  /*18e0*/  ISETP.GT.U32.AND P0, PT, R0, 0x727fffff, PT ;  /* 0x727fffff0000780c */ /* 0x000fda0003f04070 */
[----:B0-----:R-:W-:Y:S05]  /*18f0*/  @!P0 BRA `(.L_x_56) ;  /* 0x0000000000188947 */ /* 0x001fea0003800000 */
[----:B------:R-:W-:Y:S01]  /*1900*/  BSSY.RECONVERGENT B1, `(.L_x_57) ;  /* 0x0000004000017945 */ /* 0x000fe20003800200 */
[----:B------:R-:W-:Y:S02]  /*1910*/  MOV R14, R24 ;  /* 0x00000018000e7202 */ /* 0x000fe40000000f00 */
[----:B------:R-:W-:-:S07]  /*1920*/  MOV R0, 0x1940 ;  /* 0x0000194000007802 */ /* 0x000fce0000000f00 */
[----:B-1---5:R-:W-:Y:S05]  /*1930*/  CALL.REL.NOINC `($__internal_0_$__cuda_sm20_sqrt_rn_f32_slowpath) ;  /* 0x0000003000bc7944 */ /* 0x022fea0003c00000 */
[----:B------:R-:W-:Y:S05]  /*1940*/  BSYNC.RECONVERGENT B1 ;  /* 0x0000000000017941 */ /* 0x000fea0003800200 */
.L_x_57:
[----:B------:R-:W-:Y:S05]  /*1950*/  BRA `(.L_x_58) ;  /* 0x0000000000107947 */ /* 0x000fea0003800000 */
.L_x_56:
[----:B-1----:R-:W-:Y:S01]  /*1960*/  FMUL.FTZ R15, R24, R23 ;  /* 0x00000017180f7220 */ /* 0x002fe20000410000 */
[----:B------:R-:W-:-:S03]  /*1970*/  FMUL.FTZ R26, R23, 0.5 ;  /* 0x3f000000171a7820 */ /* 0x000fc60000410000 */
[----:B------:R-:W-:-:S04]  /*1980*/  FFMA R24, -R15, R15, R24 ;  /* 0x0000000f0f187223 */ /* 0x000fc80000000118 */
[----:B------:R-:W-:-:S07]  /*1990*/  FFMA R26, R24, R26, R15 ;  /* 0x0000001a181a7223 */ /* 0x000fce000000000f */
.L_x_58:
        /* <DEDUP_REMOVED lines=9> */
[----:B------:R-:W-:Y:S01]  /*1a30*/  IMAD.MOV.U32 R0, RZ, RZ, R26 ;  /* 0x000000ffff007224 */ /* 0x000fe200078e001a */
[----:B------:R-:W-:Y:S02]  /*1a40*/  MOV R30, R17 ;  /* 0x00000011001e7202 */ /* 0x000fe40000000f00 */
[----:B------:R-:W-:-:S07]  /*1a50*/  MOV R14, 0x1a70 ;  /* 0x00001a70000e7802 */ /* 0x000fce0000000f00 */
[----:B-----5:R-:W-:Y:S05]  /*1a60*/  CALL.REL.NOINC `($__internal_1_$__cuda_sm3x_div_rn_noftz_f32_slowpath) ;  /* 0x0000003000c87944 */ /* 0x020fea0003c00000 */
[----:B------:R-:W-:-:S07]  /*1a70*/  MOV R15, R0 ;  /* 0x00000000000f7202 */ /* 0x000fce0000000f00 */
.L_x_60:
[----:B------:R-:W-:Y:S05]  /*1a80*/  BSYNC.RECONVERGENT B4 ;  /* 0x0000000000047941 */ /* 0x000fea0003800200 */
.L_x_59:
[----:B-----5:R-:W-:-:S07]  /*1a90*/  FADD R0, R2, R17 ;  /* 0x0000001102007221 */ /* 0x020fce0000000000 */
.L_x_52:
[----:B------:R-:W-:Y:S05]  /*1aa0*/  BSYNC.RECONVERGENT B3 ;  /* 0x0000000000037941 */ /* 0x000fea0003800200 */
.L_x_51:
[----:B------:R-:W2:Y:S04]  /*1ab0*/  LDG.E R14, desc[UR10][R18.64+0x2c] ;  /* 0x00002c0a120e7981 */ /* 0x000ea8000c1e1900 */
[----:B------:R-:W3:Y:S04]  /*1ac0*/  LDG.E R23, desc[UR10][R18.64+0x30] ;  /* 0x0000300a12177981 */ /* 0x000ee8000c1e1900 */
[----:B------:R-:W4:Y:S04]  /*1ad0*/  LDG.E R17, desc[UR10][R18.64+0x28] ;  /* 0x0000280a12117981 */ /* 0x000f28000c1e1900 */
[----:B------:R0:W5:Y:S01]  /*1ae0*/  LDG.E R2, desc[UR10][R18.64+0x1c] ;  /* 0x00001c0a12027981 */ /* 0x000162000c1e1900 */
[----:B------:R-:W-:Y:S01]  /*1af0*/  FSETP.GT.AND P0, PT, R0, R11, PT ;  /* 0x0000000b0000720b */ /* 0x000fe20003f04000 */
[----:B------:R-:W-:Y:S01]  /*1b00*/  BSSY.RECONVERGENT B3, `(.L_x_61) ;  /* 0x000003b000037945 */ /* 0x000fe20003800200 */
[----:B------:R-:W-:-:S02]  /*1b10*/  HFMA2 R30, -RZ, RZ, -36.65625, 4.5359134674072265625e-05 ;  /* 0xd09502f9ff1e7431 */ /* 0x000fc400000001ff */
[----:B------:R-:W-:Y:S01]  /*1b20*/  FSEL R11, R0, R11, P0 ;  /* 0x0000000b000b7208 */ /* 0x000fe20000000000 */
[----:B--2---:R-:W-:Y:S01]  /*1b30*/  FADD R14, R3, -R14 ;  /* 0x8000000e030e7221 */ /* 0x004fe20000000000 */
[----:B---3--:R-:W-:-:S03]  /*1b40*/  FADD R23, R4, -R23 ;  /* 0x8000001704177221 */ /* 0x008fc60000000000 */
[----:B------:R-:W-:Y:S01]  /*1b50*/  FMUL R24, R14, R14 ;  /* 0x0000000e0e187220 */ /* 0x000fe20000400000 */
[----:B-----5:R-:W-:Y:S01]  /*1b60*/  FMUL R14, R15, R9 ;  /* 0x000000090f0e7220 */ /* 0x020fe20000400000 */
[----:B------:R-:W-:Y:S01]  /*1b70*/  FMUL R23, R23, R23 ;  /* 0x0000001717177220 */ /* 0x000fe20000400000 */
[----:B----4-:R-:W-:-:S03]  /*1b80*/  FMUL R17, R17, R17 ;  /* 0x0000001111117220 */ /* 0x010fc60000400000 */
[----:B------:R-:W-:Y:S01]  /*1b90*/  FSEL R13, R14, R13, P0 ;  /* 0x0000000d0e0d7208 */ /* 0x000fe20000000000 */
[----:B------:R-:W-:-:S05]  /*1ba0*/  FADD R22, R24, R23 ;  /* 0x0000001718167221 */ /* 0x000fca0000000000 */
[----:B------:R-:W-:-:S13]  /*1bb0*/  FSETP.GEU.AND P1, PT, R22, R17, PT ;  /* 0x000000111600720b */ /* 0x000fda0003f2e000 */
[----:B0-----:R-:W-:Y:S05]  /*1bc0*/  @P1 BRA `(.L_x_62) ;  /* 0x0000000000b81947 */ /* 0x001fea0003800000 */
[----:B------:R0:W5:Y:S01]  /*1bd0*/  LDG.E R18, desc[UR10][R18.64+0x34] ;  /* 0x0000340a12127981 */ /* 0x000162000c1e1900 */
[----:B------:R-:W-:Y:S01]  /*1be0*/  FADD R0, -R24, R17 ;  /* 0x0000001118007221 */ /* 0x000fe20000000100 */
[----:B------:R-:W-:Y:S03]  /*1bf0*/  BSSY.RECONVERGENT B1, `(.L_x_63) ;  /* 0x000000e000017945 */ /* 0x000fe60003800200 */
[----:B------:R-:W-:-:S04]  /*1c00*/  FADD R14, -R23, R0 ;  /* 0x00000000170e7221 */ /* 0x000fc80000000100 */
[----:B------:R-:W-:Y:S01]  /*1c10*/  VIADD R0, R14, 0xf3000000 ;  /* 0xf30000000e007836 */ /* 0x000fe20000000000 */
[----:B------:R0:W1:Y:S04]  /*1c20*/  MUFU.RSQ R9, R14 ;  /* 0x0000000e00097308 */ /* 0x0000680000001400 */
[----:B------:R-:W-:-:S13]  /*1c30*/  ISETP.GT.U32.AND P0, PT, R0, 0x727fffff, PT ;  /* 0x727fffff0000780c */ /* 0x000fda0003f04070 */
[----:B01----:R-:W-:Y:S05]  /*1c40*/  @!P0 BRA `(.L_x_64) ;  /* 0x0000000000108947 */ /* 0x003fea0003800000 */
[----:B------:R-:W-:-:S07]  /*1c50*/  MOV R0, 0x1c70 ;  /* 0x00001c7000007802 */ /* 0x000fce0000000f00 */
[----:B-----5:R-:W-:Y:S05]  /*1c60*/  CALL.REL.NOINC `($__internal_0_$__cuda_sm20_sqrt_rn_f32_slowpath) ;  /* 0x0000002c00f07944 */ /* 0x020fea0003c00000 */
[----:B------:R-:W-:Y:S01]  /*1c70*/  MOV R30, R26 ;  /* 0x0000001a001e7202 */ /* 0x000fe20000000f00 */
[----:B------:R-:W-:Y:S06]  /*1c80*/  BRA `(.L_x_65) ;  /* 0x0000000000107947 */ /* 0x000fec0003800000 */
.L_x_64:
[----:B------:R-:W-:Y:S01]  /*1c90*/  FMUL.FTZ R30, R14, R9 ;  /* 0x000000090e1e7220 */ /* 0x000fe20000410000 */
[----:B------:R-:W-:-:S03]  /*1ca0*/  FMUL.FTZ R0, R9, 0.5 ;  /* 0x3f00000009007820 */ /* 0x000fc60000410000 */
[----:B------:R-:W-:-:S04]  /*1cb0*/  FFMA R9, -R30, R30, R14 ;  /* 0x0000001e1e097223 */ /* 0x000fc8000000010e */
[----:B------:R-:W-:-:S07]  /*1cc0*/  FFMA R30, R9, R0, R30 ;  /* 0x00000000091e7223 */ /* 0x000fce000000001e */
.L_x_65:
[----:B------:R-:W-:Y:S05]  /*1cd0*/  BSYNC.RECONVERGENT B1 ;  /* 0x0000000000017941 */ /* 0x000fea0003800200 */
.L_x_63:
[----:B------:R-:W-:Y:S01]  /*1ce0*/  IADD3 R0, PT, PT, R17, -0xd000000, RZ ;  /* 0xf300000011007810 */ /* 0x000fe20007ffe0ff */
[----:B------:R0:W1:Y:S03]  /*1cf0*/  MUFU.RSQ R14, R17 ;  /* 0x00000011000e7308 */ /* 0x0000660000001400 */
[----:B------:R-:W-:-:S13]  /*1d00*/  ISETP.GT.U32.AND P0, PT, R0, 0x727fffff, PT ;  /* 0x727fffff0000780c */ /* 0x000fda0003f04070 */
[----:B0-----:R-:W-:Y:S05]  /*1d10*/  @!P0 BRA `(.L_x_66) ;  /* 0x00000000001c8947 */ /* 0x001fea0003800000 */
[----:B------:R-:W-:Y:S01]  /*1d20*/  BSSY.RECONVERGENT B1, `(.L_x_67) ;  /* 0x0000004000017945 */ /* 0x000fe20003800200 */
[----:B-1----:R-:W-:Y:S02]  /*1d30*/  MOV R14, R17 ;  /* 0x00000011000e7202 */ /* 0x002fe40000000f00 */
[----:B------:R-:W-:-:S07]  /*1d40*/  MOV R0, 0x1d60 ;  /* 0x00001d6000007802 */ /* 0x000fce0000000f00 */
[----:B-----5:R-:W-:Y:S05]  /*1d50*/  CALL.REL.NOINC `($__internal_0_$__cuda_sm20_sqrt_rn_f32_slowpath) ;  /* 0x0000002c00b47944 */ /* 0x020fea0003c00000 */
[----:B------:R-:W-:Y:S05]  /*1d60*/  BSYNC.RECONVERGENT B1 ;  /* 0x0000000000017941 */ /* 0x000fea0003800200 */
.L_x_67:
[----:B------:R-:W-:Y:S01]  /*1d70*/  IMAD.MOV.U32 R0, RZ, RZ, R26 ;  /* 0x000000ffff007224 */ /* 0x000fe200078e001a */
[----:B------:R-:W-:Y:S06]  /*1d80*/  BRA `(.L_x_68) ;  /* 0x0000000000107947 */ /* 0x000fec0003800000 */
.L_x_66:
[----:B-1----:R-:W-:Y:S01]  /*1d90*/  FMUL.FTZ R0, R17, R14 ;  /* 0x0000000e11007220 */ /* 0x002fe20000410000 */
[----:B------:R-:W-:-:S03]  /*1da0*/  FMUL.FTZ R9, R14, 0.5 ;  /* 0x3f0000000e097820 */ /* 0x000fc60000410000 */
[----:B------:R-:W-:-:S04]  /*1db0*/  FFMA R17, -R0, R0, R17 ;  /* 0x0000000000117223 */ /* 0x000fc80000000111 */
[----:B------:R-:W-:-:S07]  /*1dc0*/  FFMA R0, R17, R9, R0 ;  /* 0x0000000911007223 */ /* 0x000fce0000000000 */
.L_x_68:
        /* <DEDUP_REMOVED lines=12> */
.L_x_70:
[----:B------:R-:W-:Y:S05]  /*1e90*/  BSYNC.RECONVERGENT B4 ;  /* 0x0000000000047941 */ /* 0x000fea0003800200 */
.L_x_69:
[----:B-----5:R-:W-:-:S07]  /*1ea0*/  FADD R30, R18, R30 ;  /* 0x0000001e121e7221 */ /* 0x020fce0000000000 */
.L_x_62:
[----:B------:R-:W-:Y:S05]  /*1eb0*/  BSYNC.RECONVERGENT B3 ;  /* 0x0000000000037941 */ /* 0x000fea0003800200 */
.L_x_61:
[-C--:B------:R-:W-:Y:S02]  /*1ec0*/  FSETP.GT.AND P0, PT, R30, R11.reuse, PT ;  /* 0x0000000b1e00720b */ /* 0x080fe40003f04000 */
[----:B------:R-:W-:Y:S02]  /*1ed0*/  IADD3 R16, PT, PT, R16, 0x2, RZ ;  /* 0x0000000210107810 */ /* 0x000fe40007ffe0ff */
[----:B------:R-:W-:-:S09]  /*1ee0*/  FSEL R11, R30, R11, P0 ;  /* 0x0000000b1e0b7208 */ /* 0x000fd20000000000 */
[----:B------:R-:W-:-:S07]  /*1ef0*/  @P0 FMUL R13, R15, R2 ;  /* 0x000000020f0d0220 */ /* 0x000fce0000400000 */
.L_x_50:
[----:B------:R-:W0:Y:S02]  /*1f00*/  LDCU UR7, c[0x0][0x398] ;  /* 0x00007300ff0777ac */ /* 0x000e240008000800 */
[----:B0-----:R-:W-:-:S09]  /*1f10*/  ULOP3.LUT UP0, URZ, UR7, 0x1, URZ, 0xc0, !UPT ;  /* 0x0000000107ff7892 */ /* 0x001fd2000f80c0ff */
        /* <DEDUP_REMOVED lines=8> */
[----:B------:R-:W-:-:S02]  /*1fa0*/  HFMA2 R30, -RZ, RZ, -36.65625, 4.5359134674072265625e-05 ;  /* 0xd09502f9ff1e7431 */ /* 0x000fc400000001ff */
        /* <DEDUP_REMOVED lines=20> */
.L_x_74:
[----:B------:R-:W-:Y:S01]  /*20f0*/  FMUL.FTZ R30, R14, R9 ;  /* 0x000000090e1e7220 */ /* 0x000fe20000410000 */
[----:B------:R-:W-:-:S03]  /*2100*/  FMUL.FTZ R0, R9, 0.5 ;  /* 0x3f00000009007820 */ /* 0x000fc60000410000 */
[----:B------:R-:W-:-:S04]  /*2110*/  FFMA R9, -R30, R30, R14 ;  /* 0x0000001e1e097223 */ /* 0x000fc8000000010e */
[----:B------:R-:W-:-:S07]  /*2120*/  FFMA R30, R9, R0, R30 ;  /* 0x00000000091e7223 */ /* 0x000fce000000001e */
.L_x_75:
[----:B------:R-:W-:Y:S05]  /*2130*/  BSYNC.RECONVERGENT B1 ;  /* 0x0000000000017941 */ /* 0x000fea0003800200 */
.L_x_73:
        /* <DEDUP_REMOVED lines=9> */
.L_x_77:
[----:B------:R-:W-:Y:S01]  /*21d0*/  IMAD.MOV.U32 R0, RZ, RZ, R26 ;  /* 0x000000ffff007224 */ /* 0x000fe200078e001a */
[----:B------:R-:W-:Y:S06]  /*21e0*/  BRA `(.L_x_78) ;  /* 0x0000000000107947 */ /* 0x000fec0003800000 */
.L_x_76:
[----:B-1----:R-:W-:Y:S01]  /*21f0*/  FMUL.FTZ R9, R4, R15 ;  /* 0x0000000f04097220 */ /* 0x002fe20000410000 */
[----:B------:R-:W-:-:S03]  /*2200*/  FMUL.FTZ R14, R15, 0.5 ;  /* 0x3f0000000f0e7820 */ /* 0x000fc60000410000 */
[----:B------:R-:W-:-:S04]  /*2210*/  FFMA R0, -R9, R9, R4 ;  /* 0x0000000909007223 */ /* 0x000fc80000000104 */
[----:B------:R-:W-:-:S07]  /*2220*/  FFMA R0, R0, R14, R9 ;  /* 0x0000000e00007223 */ /* 0x000fce0000000009 */
.L_x_78:
        /* <DEDUP_REMOVED lines=12> */
.L_x_80:
[----:B------:R-:W-:Y:S05]  /*22f0*/  BSYNC.RECONVERGENT B4 ;  /* 0x0000000000047941 */ /* 0x000fea0003800200 */
.L_x_79:
[----:B-----5:R-:W-:-:S07]  /*2300*/  FADD R30, R3, R30 ;  /* 0x0000001e031e7221 */ /* 0x020fce0000000000 */
.L_x_72:
[----:B------:R-:W-:Y:S05]  /*2310*/  BSYNC.RECONVERGENT B3 ;  /* 0x0000000000037941 */ /* 0x000fea0003800200 */
.L_x_71:
[----:B------:R-:W-:-:S13]  /*2320*/  FSETP.GT.AND P0, PT, R30, R11, PT ;  /* 0x0000000b1e00720b */ /* 0x000fda0003f04000 */
[----:B-----5:R-:W-:-:S07]  /*2330*/  @P0 FMUL R13, R15, R2 ;  /* 0x000000020f0d0220 */ /* 0x020fce0000400000 */
.L_x_49:
[----:B------:R-:W-:Y:S01]  /*2340*/  FMUL R13, R13, 255 ;  /* 0x437f00000d0d7820 */ /* 0x000fe20000400000 */
[----:B------:R-:W-:-:S04]  /*2350*/  IADD3 R2, P0, PT, R5, R10, RZ ;  /* 0x0000000a05027210 */ /* 0x000fc80007f1e0ff */
[----:B------:R-:W-:Y:S01]  /*2360*/  LEA.HI.X.SX32 R3, R5, R8, 0x1, P0 ;  /* 0x0000000805037211 */ /* 0x000fe200000f0eff */
[----:B------:R-:W0:Y:S04]  /*2370*/  F2I.U32.TRUNC.NTZ R13, R13 ;  /* 0x0000000d000d7305 */ /* 0x000e28000020f000 */
[----:B0-----:R0:W-:Y:S04]  /*2380*/  STG.E.U8 desc[UR10][R2.64], R13 ;  /* 0x0000000d02007986 */ /* 0x0011e8000c10110a */
.L_x_6:
[----:B------:R-:W-:Y:S05]  /*2390*/  BSYNC.RECONVERGENT B0 ;  /* 0x0000000000007941 */ /* 0x000fea0003800200 */
.L_x_5:
[----:B------:R-:W1:Y:S01]  /*23a0*/  LDCU UR7, c[0x0][0x388] ;  /* 0x00007100ff0777ac */ /* 0x000e620008000800 */
[----:B------:R-:W-:-:S04]  /*23b0*/  IADD3 R6, PT, PT, R6, 0x1, RZ ;  /* 0x0000000106067810 */ /* 0x000fc80007ffe0ff */
[----:B-1----:R-:W-:-:S13]  /*23c0*/  ISETP.NE.AND P0, PT, R6, UR7, PT ;  /* 0x0000000706007c0c */ /* 0x002fda000bf05270 */
[----:B------:R-:W-:Y:S05]  /*23d0*/  @!P0 EXIT ;  /* 0x000000000000894d */ /* 0x000fea0003800000 */
[----:B------:R-:W-:Y:S05]  /*23e0*/  BRA `(.L_x_81) ;  /* 0xffffffdc00c47947 */ /* 0x000fea000383ffff */
.L_x_4:
[C---:B------:R-:W-:Y:S01]  /*23f0*/  ISETP.GE.U32.AND P0, PT, R0.reuse, 0x4, PT ;  /* 0x000000040000780c */ /* 0x040fe20003f06070 */
[----:B------:R-:W-:Y:S01]  /*2400*/  HFMA2 R4, -RZ, RZ, 0, 0 ;  /* 0x00000000ff047431 */ /* 0x000fe200000001ff */
[----:B------:R-:W-:-:S11]  /*2410*/  LOP3.LUT R6, R0, 0x3, RZ, 0xc0, !PT ;  /* 0x0000000300067812 */ /* 0x000fd600078ec0ff */
[----:B------:R-:W-:Y:S05]  /*2420*/  @!P0 BRA `(.L_x_82) ;  /* 0x0000000000888947 */ /* 0x000fea0003800000 */
[C---:B------:R-:W-:Y:S01]  /*2430*/  VIADD R3, R7.reuse, 0x80 ;  /* 0x0000008007037836 */ /* 0x040fe20000000000 */
[C---:B------:R-:W-:Y:S02]  /*2440*/  IADD3 R5, PT, PT, R7.reuse, 0x100, RZ ;  /* 0x0000010007057810 */ /* 0x040fe40007ffe0ff */
[----:B------:R-:W-:Y:S02]  /*2450*/  IADD3 R9, PT, PT, R7, 0x180, RZ ;  /* 0x0000018007097810 */ /* 0x000fe40007ffe0ff */
[-C--:B------:R-:W-:Y:S02]  /*2460*/  ISETP.GE.AND P1, PT, R3, R12.reuse, PT ;  /* 0x0000000c0300720c */ /* 0x080fe40003f26270 */
[-C--:B------:R-:W-:Y:S02]  /*2470*/  ISETP.GE.AND P2, PT, R5, R12.reuse, PT ;  /* 0x0000000c0500720c */ /* 0x080fe40003f46270 */
[-C--:B------:R-:W-:Y:S02]  /*2480*/  ISETP.GE.AND P3, PT, R9, R12.reuse, PT ;  /* 0x0000000c0900720c */ /* 0x080fe40003f66270 */
[----:B------:R-:W-:-:S02]  /*2490*/  ISETP.GE.AND P0, PT, R7, R12, PT ;  /* 0x0000000c0700720c */ /* 0x000fc40003f06270 */
[C---:B------:R-:W-:Y:S02]  /*24a0*/  IADD3 R2, P4, PT, R7.reuse, R10, RZ ;  /* 0x0000000a07027210 */ /* 0x040fe40007f9e0ff */
[----:B------:R-:W-:Y:S02]  /*24b0*/  LOP3.LUT R4, R0, 0x7ffffffc, RZ, 0xc0, !PT ;  /* 0x7ffffffc00047812 */ /* 0x000fe400078ec0ff */
[----:B------:R-:W-:-:S05]  /*24c0*/  LEA.HI.X.SX32 R3, R7, R8, 0x1, P4 ;  /* 0x0000000807037211 */ /* 0x000fca00020f0eff */
[----:B------:R0:W-:Y:S04]  /*24d0*/  @!P1 STG.E.U8 desc[UR10][R2.64+0x80], RZ ;  /* 0x000080ff02009986 */ /* 0x0001e8000c10110a */
[----:B------:R0:W-:Y:S04]  /*24e0*/  @!P2 STG.E.U8 desc[UR10][R2.64+0x100], RZ ;  /* 0x000100ff0200a986 */ /* 0x0001e8000c10110a */
[----:B------:R0:W-:Y:S04]  /*24f0*/  @!P3 STG.E.U8 desc[UR10][R2.64+0x180], RZ ;  /* 0x000180ff0200b986 */ /* 0x0001e8000c10110a */
[----:B------:R0:W-:Y:S01]  /*2500*/  @!P0 STG.E.U8 desc[UR10][R2.64], RZ ;  /* 0x000000ff02008986 */ /* 0x0001e2000c10110a */
[----:B------:R-:W-:-:S13]  /*2510*/  ISETP.NE.AND P0, PT, R4, 0x4, PT ;  /* 0x000000040400780c */ /* 0x000fda0003f05270 */
[----:B0-----:R-:W-:Y:S05]  /*2520*/  @!P0 BRA `(.L_x_82) ;  /* 0x0000000000488947 */ /* 0x001fea0003800000 */
[----:B------:R-:W-:-:S07]  /*2530*/  MOV R0, 0x4 ;  /* 0x0000000400007802 */ /* 0x000fce0000000f00 */
.L_x_83:
[C---:B------:R-:W-:Y:S02]  /*2540*/  IMAD R11, R0.reuse, 0x80, R7 ;  /* 0x00000080000b7824 */ /* 0x040fe400078e0207 */
[----:B------:R-:W-:-:S03]  /*2550*/  VIADD R0, R0, 0x4 ;  /* 0x0000000400007836 */ /* 0x000fc60000000000 */
[C---:B------:R-:W-:Y:S02]  /*2560*/  IADD3 R9, PT, PT, R11.reuse, 0x80, RZ ;  /* 0x000000800b097810 */ /* 0x040fe40007ffe0ff */
[C---:B------:R-:W-:Y:S02]  /*2570*/  IADD3 R5, PT, PT, R11.reuse, 0x100, RZ ;  /* 0x000001000b057810 */ /* 0x040fe40007ffe0ff */
[----:B------:R-:W-:Y:S02]  /*2580*/  IADD3 R3, PT, PT, R11, 0x180, RZ ;  /* 0x000001800b037810 */ /* 0x000fe40007ffe0ff */
[-C--:B------:R-:W-:Y:S02]  /*2590*/  ISETP.GE.AND P1, PT, R9, R12.reuse, PT ;  /* 0x0000000c0900720c */ /* 0x080fe40003f26270 */
[-C--:B------:R-:W-:Y:S02]  /*25a0*/  ISETP.GE.AND P2, PT, R5, R12.reuse, PT ;  /* 0x0000000c0500720c */ /* 0x080fe40003f46270 */
[----:B------:R-:W-:-:S02]  /*25b0*/  ISETP.GE.AND P3, PT, R3, R12, PT ;  /* 0x0000000c0300720c */ /* 0x000fc40003f66270 */
[C---:B------:R-:W-:Y:S02]  /*25c0*/  ISETP.GE.AND P0, PT, R11.reuse, R12, PT ;  /* 0x0000000c0b00720c */ /* 0x040fe40003f06270 */
[----:B------:R-:W-:-:S04]  /*25d0*/  IADD3 R2, P4, PT, R11, R10, RZ ;  /* 0x0000000a0b027210 */ /* 0x000fc80007f9e0ff */
[----:B------:R-:W-:-:S05]  /*25e0*/  LEA.HI.X.SX32 R3, R11, R8, 0x1, P4 ;  /* 0x000000080b037211 */ /* 0x000fca00020f0eff */
[----:B------:R0:W-:Y:S04]  /*25f0*/  @!P1 STG.E.U8 desc[UR10][R2.64+0x80], RZ ;  /* 0x000080ff02009986 */ /* 0x0001e8000c10110a */
[----:B------:R0:W-:Y:S04]  /*2600*/  @!P2 STG.E.U8 desc[UR10][R2.64+0x100], RZ ;  /* 0x000100ff0200a986 */ /* 0x0001e8000c10110a */
[----:B------:R0:W-:Y:S04]  /*2610*/  @!P3 STG.E.U8 desc[UR10][R2.64+0x180], RZ ;  /* 0x000180ff0200b986 */ /* 0x0001e8000c10110a */
[----:B------:R0:W-:Y:S01]  /*2620*/  @!P0 STG.E.U8 desc[UR10][R2.64], RZ ;  /* 0x000000ff02008986 */ /* 0x0001e2000c10110a */
[----:B------:R-:W-:-:S13]  /*2630*/  ISETP.NE.AND P0, PT, R0, R4, PT ;  /* 0x000000040000720c */ /* 0x000fda0003f05270 */
[----:B0-----:R-:W-:Y:S05]  /*2640*/  @P0 BRA `(.L_x_83) ;  /* 0xfffffffc00bc0947 */ /* 0x001fea000383ffff */
.L_x_82:
[----:B------:R-:W-:-:S13]  /*2650*/  ISETP.NE.AND P0, PT, R6, RZ, PT ;  /* 0x000000ff0600720c */ /* 0x000fda0003f05270 */
[----:B------:R-:W-:Y:S05]  /*2660*/  @!P0 EXIT ;  /* 0x000000000000894d */ /* 0x000fea0003800000 */
[----:B------:R-:W-:-:S05]  /*2670*/  UMOV UR4, URZ ;  /* 0x000000ff00047c82 */ /* 0x000fca0008000000 */
.L_x_84:
[C---:B------:R-:W-:Y:S01]  /*2680*/  LEA R3, R4.reuse, R7, 0x7 ;  /* 0x0000000704037211 */ /* 0x040fe200078e38ff */
[----:B------:R-:W-:Y:S01]  /*2690*/  UIADD3 UR4, UPT, UPT, UR4, 0x1, URZ ;  /* 0x0000000104047890 */ /* 0x000fe2000fffe0ff */
[----:B------:R-:W-:Y:S02]  /*26a0*/  IADD3 R4, PT, PT, R4, 0x1, RZ ;  /* 0x0000000104047810 */ /* 0x000fe40007ffe0ff */
[----:B------:R-:W-:-:S13]  /*26b0*/  ISETP.GE.AND P0, PT, R3, R12, PT ;  /* 0x0000000c0300720c */ /* 0x000fda0003f06270 */
[----:B------:R-:W-:-:S04]  /*26c0*/  @!P0 IADD3 R2, P1, PT, R3, R10, RZ ;  /* 0x0000000a03028210 */ /* 0x000fc80007f3e0ff */
[----:B------:R-:W-:-:S05]  /*26d0*/  @!P0 LEA.HI.X.SX32 R3, R3, R8, 0x1, P1 ;  /* 0x0000000803038211 */ /* 0x000fca00008f0eff */
[----:B------:R0:W-:Y:S01]  /*26e0*/  @!P0 STG.E.U8 desc[UR10][R2.64], RZ ;  /* 0x000000ff02008986 */ /* 0x0001e2000c10110a */
[----:B------:R-:W-:-:S13]  /*26f0*/  ISETP.NE.AND P0, PT, R6, UR4, PT ;  /* 0x0000000406007c0c */ /* 0x000fda000bf05270 */
[----:B0-----:R-:W-:Y:S05]  /*2700*/  @P0 BRA `(.L_x_84) ;  /* 0xfffffffc00dc0947 */ /* 0x001fea000383ffff */
[----:B------:R-:W-:Y:S05]  /*2710*/  EXIT ;  /* 0x000000000000794d */ /* 0x000fea0003800000 */
.L_x_3:
[----:B------:R-:W-:-:S13]  /*2720*/  ISETP.GE.AND P0, PT, R0, 0x1, PT ;  /* 0x000000010000780c */ /* 0x000fda0003f06270 */
[----:B------:R-:W-:Y:S05]  /*2730*/  @!P0 EXIT ;  /* 0x000000000000894d */ /* 0x000fea0003800000 */
[----:B------:R-:W0:Y:S02]  /*2740*/  LDCU UR4, c[0x0][0x398] ;  /* 0x00007300ff0477ac */ /* 0x000e240008000800 */
[----:B0-----:R-:W-:-:S09]  /*2750*/  UISETP.GE.AND UP0, UPT, UR4, 0x1, UPT ;  /* 0x000000010400788c */ /* 0x001fd2000bf06270 */
[----:B------:R-:W-:Y:S05]  /*2760*/  BRA.U !UP0, `(.L_x_85) ;  /* 0x0000002108587547 */ /* 0x000fea000b800000 */
[----:B------:R-:W0:Y:S01]  /*2770*/  LDCU.64 UR6, c[0x0][0x390] ;  /* 0x00007200ff0677ac */ /* 0x000e220008000a00 */
[----:B------:R-:W-:Y:S01]  /*2780*/  HFMA2 R16, -RZ, RZ, 0, 0 ;  /* 0x00000000ff107431 */ /* 0x000fe200000001ff */
[----:B------:R-:W1:Y:S01]  /*2790*/  LDCU UR8, c[0x0][0x39c] ;  /* 0x00007380ff0877ac */ /* 0x000e620008000800 */
[----:B------:R-:W-:Y:S02]  /*27a0*/  ULOP3.LUT UR12, UR4, 0x7ffffffc, URZ, 0xc0, !UPT ;  /* 0x7ffffffc040c7892 */ /* 0x000fe4000f8ec0ff */
[----:B------:R-:W-:Y:S02]  /*27b0*/  ULOP3.LUT UR9, UR4, 0x3, URZ, 0xc0, !UPT ;  /* 0x0000000304097892 */ /* 0x000fe4000f8ec0ff */
[----:B0-----:R-:W-:Y:S02]  /*27c0*/  UIADD3 UR5, UP0, UPT, UR6, 0x38, URZ ;  /* 0x0000003806057890 */ /* 0x001fe4000ff1e0ff */
[----:B-1----:R-:W-:Y:S02]  /*27d0*/  ULEA.HI UR8, UR8, UR8, URZ, 0x1 ;  /* 0x0000000808087291 */ /* 0x002fe4000f8f08ff */
[----:B------:R-:W-:-:S02]  /*27e0*/  UIADD3.X UR6, UPT, UPT, URZ, UR7, URZ, UP0, !UPT ;  /* 0x00000007ff067290 */ /* 0x000fc400087fe4ff */
[----:B------:R-:W-:Y:S02]  /*27f0*/  UIADD3 UR7, UPT, UPT, -UR12, URZ, URZ ;  /* 0x000000ff0c077290 */ /* 0x000fe4000fffe1ff */
[----:B------:R-:W-:-:S12]  /*2800*/  USHF.R.S32.HI UR8, URZ, 0x1, UR8 ;  /* 0x00000001ff087899 */ /* 0x000fd80008011408 */
.L_x_160:
[----:B------:R-:W-:Y:S01]  /*2810*/  MOV R4, R20 ;  /* 0x0000001400047202 */ /* 0x000fe20000000f00 */
[----:B------:R-:W-:Y:S01]  /*2820*/  IMAD R9, R16, 0x80, R7 ;  /* 0x0000008010097824 */ /* 0x000fe200078e0207 */
[----:B------:R-:W-:Y:S01]  /*2830*/  MOV R5, R21 ;  /* 0x0000001500057202 */ /* 0x000fe20000000f00 */
[----:B0-----:R-:W0:Y:S02]  /*2840*/  LDC.64 R2, c[0x0][0x398] ;  /* 0x0000e600ff027b82 */ /* 0x001e240000000a00 */
[----:B------:R-:W-:-:S05]  /*2850*/  IMAD.WIDE R4, R9, 0x4, R4 ;  /* 0x0000000409047825 */ /* 0x000fca00078e0204 */
[----:B------:R-:W2:Y:S01]  /*2860*/  LDG.E R6, desc[UR10][R4.64] ;  /* 0x0000000a04067981 */ /* 0x000ea2000c1e1900 */
        /* <DEDUP_REMOVED lines=8> */
[----:B------:R-:W-:Y:S01]  /*28f0*/  IMAD.HI.U32 R17, R13, R17, R12 ;  /* 0x000000110d117227 */ /* 0x000fe200078e000c */
[----:B------:R-:W-:-:S03]  /*2900*/  MOV R12, 0xd09502f9 ;  /* 0xd09502f9000c7802 */ /* 0x000fc60000000f00 */
[----:B------:R-:W-:Y:S01]  /*2910*/  IMAD.MOV.U32 R13, RZ, RZ, RZ ;  /* 0x000000ffff0d7224 */ /* 0x000fe200078e00ff */
        /* <DEDUP_REMOVED lines=15> */
[----:B------:R-:W-:-:S05]  /*2a10*/  IADD3 R4, PT, PT, -R0, RZ, RZ ;  /* 0x000000ff00047210 */ /* 0x000fca0007ffe1ff */
[----:B------:R-:W-:Y:S01]  /*2a20*/  IMAD R3, R3, R4, R6 ;  /* 0x0000000403037224 */ /* 0x000fe200078e0206 */
[----:B------:R-:W-:Y:S01]  /*2a30*/  IADD3 R4, PT, PT, R0, -UR8, RZ ;  /* 0x8000000800047c10 */ /* 0x000fe2000fffe0ff */
[----:B------:R-:W-:-:S03]  /*2a40*/  IMAD.MOV.U32 R6, RZ, RZ, RZ ;  /* 0x000000ffff067224 */ /* 0x000fc600078e00ff */
[----:B------:R-:W-:Y:S02]  /*2a50*/  IADD3 R3, PT, PT, R3, -UR8, RZ ;  /* 0x8000000803037c10 */ /* 0x000fe4000fffe0ff */
[----:B------:R-:W-:Y:S02]  /*2a60*/  I2FP.F32.S32 R4, R4 ;  /* 0x0000000400047245 */ /* 0x000fe40000201400 */
[----:B------:R-:W-:Y:S01]  /*2a70*/  I2FP.F32.S32 R5, R3 ;  /* 0x0000000300057245 */ /* 0x000fe20000201400 */
[----:B------:R-:W-:Y:S06]  /*2a80*/  @!P0 BRA `(.L_x_86) ;  /* 0x00000010002c8947 */ /* 0x000fec0003800000 */
[----:B------:R-:W-:Y:S01]  /*2a90*/  HFMA2 R12, -RZ, RZ, -36.65625, 4.5359134674072265625e-05 ;  /* 0xd09502f9ff0c7431 */ /* 0x000fe200000001ff */
[----:B------:R-:W-:Y:S01]  /*2aa0*/  MOV R13, RZ ;  /* 0x000000ff000d7202 */ /* 0x000fe20000000f00 */
[----:B------:R-:W-:Y:S01]  /*2ab0*/  IMAD.U32 R19, RZ, RZ, UR6 ;  /* 0x00000006ff137e24 */ /* 0x000fe2000f8e00ff */
[----:B------:R-:W-:Y:S01]  /*2ac0*/  MOV R18, UR5 ;  /* 0x0000000500127c02 */ /* 0x000fe20008000f00 */
[----:B------:R-:W-:-:S06]  /*2ad0*/  UMOV UR4, UR7 ;  /* 0x0000000700047c82 */ /* 0x000fcc0008000000 */
.L_x_127:
[----:B------:R-:W2:Y:S04]  /*2ae0*/  LDG.E R0, desc[UR10][R18.64+-0x28] ;  /* 0xffffd80a12007981 */ /* 0x000ea8000c1e1900 */
[----:B------:R-:W3:Y:S04]  /*2af0*/  LDG.E R3, desc[UR10][R18.64+-0x24] ;  /* 0xffffdc0a12037981 */ /* 0x000ee8000c1e1900 */
[----:B------:R-:W4:Y:S04]  /*2b00*/  LDG.E R6, desc[UR10][R18.64+-0x2c] ;  /* 0xffffd40a12067981 */ /* 0x000f28000c1e1900 */
[----:B------:R0:W5:Y:S01]  /*2b10*/  LDG.E R2, desc[UR10][R18.64+-0x38] ;  /* 0xffffc80a12027981 */ /* 0x000162000c1e1900 */
[----:B------:R-:W-:Y:S01]  /*2b20*/  BSSY.RECONVERGENT B0, `(.L_x_87) ;  /* 0x0000038000007945 */ /* 0x000fe20003800200 */
[----:B------:R-:W-:Y:S01]  /*2b30*/  MOV R15, 0xd09502f9 ;  /* 0xd09502f9000f7802 */ /* 0x000fe20000000f00 */
        /* <DEDUP_REMOVED lines=20> */
.L_x_90:
[----:B------:R-:W-:Y:S01]  /*2c80*/  FMUL.FTZ R30, R14, R11 ;  /* 0x0000000b0e1e7220 */ /* 0x000fe20000410000 */
[----:B------:R-:W-:-:S03]  /*2c90*/  FMUL.FTZ R0, R11, 0.5 ;  /* 0x3f0000000b007820 */ /* 0x000fc60000410000 */
[----:B------:R-:W-:-:S04]  /*2ca0*/  FFMA R11, -R30, R30, R14 ;  /* 0x0000001e1e0b7223 */ /* 0x000fc8000000010e */
[----:B------:R-:W-:-:S07]  /*2cb0*/  FFMA R30, R11, R0, R30 ;  /* 0x000000000b1e7223 */ /* 0x000fce000000001e */
.L_x_91:
[----:B------:R-:W-:Y:S05]  /*2cc0*/  BSYNC.RECONVERGENT B1 ;  /* 0x0000000000017941 */ /* 0x000fea0003800200 */
.L_x_89:
[----:B------:R-:W-:Y:S01]  /*2cd0*/  IADD3 R0, PT, PT, R6, -0xd000000, RZ ;  /* 0xf300000006007810 */ /* 0x000fe20007ffe0ff */
[----:B------:R0:W1:Y:S03]  /*2ce0*/  MUFU.RSQ R15, R6 ;  /* 0x00000006000f7308 */ /* 0x0000660000001400 */
[----:B------:R-:W-:-:S13]  /*2cf0*/  ISETP.GT.U32.AND P0, PT, R0, 0x727fffff, PT ;  /* 0x727fffff0000780c */ /* 0x000fda0003f04070 */
[----:B0-----:R-:W-:Y:S05]  /*2d00*/  @!P0 BRA `(.L_x_92) ;  /* 0x00000000001c8947 */ /* 0x001fea0003800000 */
[----:B------:R-:W-:Y:S01]  /*2d10*/  BSSY.RECONVERGENT B1, `(.L_x_93) ;  /* 0x0000004000017945 */ /* 0x000fe20003800200 */
[----:B------:R-:W-:Y:S01]  /*2d20*/  IMAD.MOV.U32 R14, RZ, RZ, R6 ;  /* 0x000000ffff0e7224 */ /* 0x000fe200078e0006 */
[----:B------:R-:W-:-:S07]  /*2d30*/  MOV R0, 0x2d50 ;  /* 0x00002d5000007802 */ /* 0x000fce0000000f00 */
[----:B-1---5:R-:W-:Y:S05]  /*2d40*/  CALL.REL.NOINC `($__internal_0_$__cuda_sm20_sqrt_rn_f32_slowpath) ;  /* 0x0000001c00b87944 */ /* 0x022fea0003c00000 */
[----:B------:R-:W-:Y:S05]  /*2d50*/  BSYNC.RECONVERGENT B1 ;  /* 0x0000000000017941 */ /* 0x000fea0003800200 */
.L_x_93:
[----:B------:R-:W-:Y:S01]  /*2d60*/  MOV R0, R26 ;  /* 0x0000001a00007202 */ /* 0x000fe20000000f00 */
[----:B------:R-:W-:Y:S06]  /*2d70*/  BRA `(.L_x_94) ;  /* 0x0000000000107947 */ /* 0x000fec0003800000 */
.L_x_92:
[----:B-1----:R-:W-:Y:S01]  /*2d80*/  FMUL.FTZ R11, R6, R15 ;  /* 0x0000000f060b7220 */ /* 0x002fe20000410000 */
[----:B------:R-:W-:-:S03]  /*2d90*/  FMUL.FTZ R14, R15, 0.5 ;  /* 0x3f0000000f0e7820 */ /* 0x000fc60000410000 */
[----:B------:R-:W-:-:S04]  /*2da0*/  FFMA R0, -R11, R11, R6 ;  /* 0x0000000b0b007223 */ /* 0x000fc80000000106 */
[----:B------:R-:W-:-:S07]  /*2db0*/  FFMA R0, R0, R14, R11 ;  /* 0x0000000e00007223 */ /* 0x000fce000000000b */
.L_x_94:
        /* <DEDUP_REMOVED lines=12> */
.L_x_96:
[----:B------:R-:W-:Y:S05]  /*2e80*/  BSYNC.RECONVERGENT B3 ;  /* 0x0000000000037941 */ /* 0x000fea0003800200 */
.L_x_95:
[----:B-----5:R-:W-:-:S07]  /*2e90*/  FADD R15, R3, R30 ;  /* 0x0000001e030f7221 */ /* 0x020fce0000000000 */
.L_x_88:
[----:B------:R-:W-:Y:S05]  /*2ea0*/  BSYNC.RECONVERGENT B0 ;  /* 0x0000000000007941 */ /* 0x000fea0003800200 */
.L_x_87:
[----:B------:R-:W2:Y:S04]  /*2eb0*/  LDG.E R0, desc[UR10][R18.64+-0xc] ;  /* 0xfffff40a12007981 */ /* 0x000ea8000c1e1900 */
[----:B------:R-:W3:Y:S04]  /*2ec0*/  LDG.E R17, desc[UR10][R18.64+-0x8] ;  /* 0xfffff80a12117981 */ /* 0x000ee8000c1e1900 */
[----:B------:R-:W4:Y:S04]  /*2ed0*/  LDG.E R6, desc[UR10][R18.64+-0x10] ;  /* 0xfffff00a12067981 */ /* 0x000f28000c1e1900 */
[----:B------:R0:W5:Y:S01]  /*2ee0*/  LDG.E R3, desc[UR10][R18.64+-0x1c] ;  /* 0xffffe40a12037981 */ /* 0x000162000c1e1900 */
[CC--:B------:R-:W-:Y:S01]  /*2ef0*/  FSETP.GT.AND P0, PT, R15.reuse, R12.reuse, PT ;  /* 0x0000000c0f00720b */ /* 0x0c0fe20003f04000 */
[----:B------:R-:W-:Y:S03]  /*2f00*/  BSSY.RECONVERGENT B0, `(.L_x_97) ;  /* 0x000003a000007945 */ /* 0x000fe60003800200 */
[----:B------:R-:W-:Y:S01]  /*2f10*/  FSEL R12, R15, R12, P0 ;  /* 0x0000000c0f0c7208 */ /* 0x000fe20000000000 */
[----:B------:R-:W-:-:S08]  /*2f20*/  HFMA2 R15, -RZ, RZ, -36.65625, 4.5359134674072265625e-05 ;  /* 0xd09502f9ff0f7431 */ /* 0x000fd000000001ff */
[----:B-----5:R-:W-:Y:S01]  /*2f30*/  @P0 FMUL R13, R2, R11 ;  /* 0x0000000b020d0220 */ /* 0x020fe20000400000 */
        /* <DEDUP_REMOVED lines=18> */
[----:B------:R-:W-:Y:S01]  /*3060*/  IMAD.MOV.U32 R30, RZ, RZ, R26 ;  /* 0x000000ffff1e7224 */ /* 0x000fe200078e001a */
[----:B------:R-:W-:Y:S06]  /*3070*/  BRA `(.L_x_101) ;  /* 0x0000000000107947 */ /* 0x000fec0003800000 */
.L_x_100:
[----:B------:R-:W-:Y:S01]  /*3080*/  FMUL.FTZ R30, R14, R11 ;  /* 0x0000000b0e1e7220 */ /* 0x000fe20000410000 */
[----:B------:R-:W-:-:S03]  /*3090*/  FMUL.FTZ R0, R11, 0.5 ;  /* 0x3f0000000b007820 */ /* 0x000fc60000410000 */
[----:B------:R-:W-:-:S04]  /*30a0*/  FFMA R11, -R30, R30, R14 ;  /* 0x0000001e1e0b7223 */ /* 0x000fc8000000010e */
[----:B------:R-:W-:-:S07]  /*30b0*/  FFMA R30, R11, R0, R30 ;  /* 0x000000000b1e7223 */ /* 0x000fce000000001e */
.L_x_101:
[----:B------:R-:W-:Y:S05]  /*30c0*/  BSYNC.RECONVERGENT B1 ;  /* 0x0000000000017941 */ /* 0x000fea0003800200 */
.L_x_99:
        /* <DEDUP_REMOVED lines=9> */
.L_x_103:
[----:B------:R-:W-:Y:S01]  /*3160*/  MOV R0, R26 ;  /* 0x0000001a00007202 */ /* 0x000fe20000000f00 */
[----:B------:R-:W-:Y:S06]  /*3170*/  BRA `(.L_x_104) ;  /* 0x0000000000107947 */ /* 0x000fec0003800000 */
.L_x_102:
[----:B-1----:R-:W-:Y:S01]  /*3180*/  FMUL.FTZ R11, R6, R15 ;  /* 0x0000000f060b7220 */ /* 0x002fe20000410000 */
[----:B------:R-:W-:-:S03]  /*3190*/  FMUL.FTZ R14, R15, 0.5 ;  /* 0x3f0000000f0e7820 */ /* 0x000fc60000410000 */
[----:B------:R-:W-:-:S04]  /*31a0*/  FFMA R0, -R11, R11, R6 ;  /* 0x0000000b0b007223 */ /* 0x000fc80000000106 */
[----:B------:R-:W-:-:S07]  /*31b0*/  FFMA R0, R0, R14, R11 ;  /* 0x0000000e00007223 */ /* 0x000fce000000000b */
.L_x_104:
        /* <DEDUP_REMOVED lines=12> */
.L_x_106:
[----:B------:R-:W-:Y:S05]  /*3280*/  BSYNC.RECONVERGENT B3 ;  /* 0x0000000000037941 */ /* 0x000fea0003800200 */
.L_x_105:
[----:B-----5:R-:W-:-:S07]  /*3290*/  FADD R15, R2, R30 ;  /* 0x0000001e020f7221 */ /* 0x020fce0000000000 */
.L_x_98:
[----:B------:R-:W-:Y:S05]  /*32a0*/  BSYNC.RECONVERGENT B0 ;  /* 0x0000000000007941 */ /* 0x000fea0003800200 */
.L_x_97:
[----:B------:R-:W2:Y:S04]  /*32b0*/  LDG.E R0, desc[UR10][R18.64+0x10] ;  /* 0x0000100a12007981 */ /* 0x000ea8000c1e1900 */
[----:B------:R-:W3:Y:S04]  /*32c0*/  LDG.E R17, desc[UR10][R18.64+0x14] ;  /* 0x0000140a12117981 */ /* 0x000ee8000c1e1900 */
[----:B------:R-:W4:Y:S04]  /*32d0*/  LDG.E R6, desc[UR10][R18.64+0xc] ;  /* 0x00000c0a12067981 */ /* 0x000f28000c1e1900 */
[----:B------:R0:W5:Y:S01]  /*32e0*/  LDG.E R2, desc[UR10][R18.64] ;  /* 0x0000000a12027981 */ /* 0x000162000c1e1900 */
[CC--:B------:R-:W-:Y:S01]  /*32f0*/  FSETP.GT.AND P0, PT, R15.reuse, R12.reuse, PT ;  /* 0x0000000c0f00720b */ /* 0x0c0fe20003f04000 */
[----:B------:R-:W-:Y:S03]  /*3300*/  BSSY.RECONVERGENT B0, `(.L_x_107) ;  /* 0x000003a000007945 */ /* 0x000fe60003800200 */
[----:B------:R-:W-:Y:S01]  /*3310*/  FSEL R12, R15, R12, P0 ;  /* 0x0000000c0f0c7208 */ /* 0x000fe20000000000 */
[----:B------:R-:W-:-:S08]  /*3320*/  IMAD.MOV.U32 R15, RZ, RZ, -0x2f6afd07 ;  /* 0xd09502f9ff0f7424 */ /* 0x000fd000078e00ff */
        /* <DEDUP_REMOVED lines=21> */
.L_x_110:
[----:B------:R-:W-:Y:S01]  /*3480*/  FMUL.FTZ R30, R14, R11 ;  /* 0x0000000b0e1e7220 */ /* 0x000fe20000410000 */
[----:B------:R-:W-:-:S03]  /*3490*/  FMUL.FTZ R0, R11, 0.5 ;  /* 0x3f0000000b007820 */ /* 0x000fc60000410000 */
[----:B------:R-:W-:-:S04]  /*34a0*/  FFMA R11, -R30, R30, R14 ;  /* 0x0000001e1e0b7223 */ /* 0x000fc8000000010e */
[----:B------:R-:W-:-:S07]  /*34b0*/  FFMA R30, R11, R0, R30 ;  /* 0x000000000b1e7223 */ /* 0x000fce000000001e */
.L_x_111:
[----:B------:R-:W-:Y:S05]  /*34c0*/  BSYNC.RECONVERGENT B1 ;  /* 0x0000000000017941 */ /* 0x000fea0003800200 */
.L_x_109:
        /* <DEDUP_REMOVED lines=9> */
.L_x_113:
[----:B------:R-:W-:Y:S01]  /*3560*/  IMAD.MOV.U32 R0, RZ, RZ, R26 ;  /* 0x000000ffff007224 */ /* 0x000fe200078e001a */
[----:B------:R-:W-:Y:S06]  /*3570*/  BRA `(.L_x_114) ;  /* 0x0000000000107947 */ /* 0x000fec0003800000 */
.L_x_112:
[----:B-1----:R-:W-:Y:S01]  /*3580*/  FMUL.FTZ R11, R6, R15 ;  /* 0x0000000f060b7220 */ /* 0x002fe20000410000 */
[----:B------:R-:W-:-:S03]  /*3590*/  FMUL.FTZ R14, R15, 0.5 ;  /* 0x3f0000000f0e7820 */ /* 0x000fc60000410000 */
[----:B------:R-:W-:-:S04]  /*35a0*/  FFMA R0, -R11, R11, R6 ;  /* 0x0000000b0b007223 */ /* 0x000fc80000000106 */
[----:B------:R-:W-:-:S07]  /*35b0*/  FFMA R0, R0, R14, R11 ;  /* 0x0000000e00007223 */ /* 0x000fce000000000b */
.L_x_114:
        /* <DEDUP_REMOVED lines=12> */
.L_x_116:
[----:B------:R-:W-:Y:S05]  /*3680*/  BSYNC.RECONVERGENT B3 ;  /* 0x0000000000037941 */ /* 0x000fea0003800200 */
.L_x_115:
[----:B-----5:R-:W-:-:S07]  /*3690*/  FADD R15, R3, R30 ;  /* 0x0000001e030f7221 */ /* 0x020fce0000000000 */
.L_x_108:
[----:B------:R-:W-:Y:S05]  /*36a0*/  BSYNC.RECONVERGENT B0 ;  /* 0x0000000000007941 */ /* 0x000fea0003800200 */
.L_x_107:
        /* <DEDUP_REMOVED lines=29> */
.L_x_120:
[----:B------:R-:W-:Y:S01]  /*3880*/  FMUL.FTZ R30, R14, R11 ;  /* 0x0000000b0e1e7220 */ /* 0x000fe20000410000 */
[----:B------:R-:W-:-:S03]  /*3890*/  FMUL.FTZ R0, R11, 0.5 ;  /* 0x3f0000000b007820 */ /* 0x000fc60000410000 */
[----:B------:R-:W-:-:S04]  /*38a0*/  FFMA R11, -R30, R30, R14 ;  /* 0x0000001e1e0b7223 */ /* 0x000fc8000000010e */
[----:B------:R-:W-:-:S07]  /*38b0*/  FFMA R30, R11, R0, R30 ;  /* 0x000000000b1e7223 */ /* 0x000fce000000001e */
.L_x_121:
[----:B------:R-:W-:Y:S05]  /*38c0*/  BSYNC.RECONVERGENT B1 ;  /* 0x0000000000017941 */ /* 0x000fea0003800200 */
.L_x_119:
        /* <DEDUP_REMOVED lines=9> */
.L_x_123:
[----:B------:R-:W-:Y:S01]  /*3960*/  MOV R0, R26 ;  /* 0x0000001a00007202 */ /* 0x000fe20000000f00 */
[----:B------:R-:W-:Y:S06]  /*3970*/  BRA `(.L_x_124) ;  /* 0x0000000000107947 */ /* 0x000fec0003800000 */
.L_x_122:
[----:B------:R-:W-:Y:S01]  /*3980*/  FMUL.FTZ R11, R6, R15 ;  /* 0x0000000f060b7220 */ /* 0x000fe20000410000 */
[----:B------:R-:W-:-:S03]  /*3990*/  FMUL.FTZ R14, R15, 0.5 ;  /* 0x3f0000000f0e7820 */ /* 0x000fc60000410000 */
[----:B------:R-:W-:-:S04]  /*39a0*/  FFMA R0, -R11, R11, R6 ;  /* 0x0000000b0b007223 */ /* 0x000fc80000000106 */
[----:B------:R-:W-:-:S07]  /*39b0*/  FFMA R0, R0, R14, R11 ;  /* 0x0000000e00007223 */ /* 0x000fce000000000b */
.L_x_124:
        /* <DEDUP_REMOVED lines=12> */
.L_x_126:
[----:B------:R-:W-:Y:S05]  /*3a80*/  BSYNC.RECONVERGENT B3 ;  /* 0x0000000000037941 */ /* 0x000fea0003800200 */
.L_x_125:
[----:B-----5:R-:W-:-:S07]  /*3a90*/  FADD R15, R2, R30 ;  /* 0x0000001e020f7221 */ /* 0x020fce0000000000 */
.L_x_118:
[----:B------:R-:W-:Y:S05]  /*3aa0*/  BSYNC.RECONVERGENT B0 ;  /* 0x0000000000007941 */ /* 0x000fea0003800200 */
.L_x_117:
[----:B------:R-:W-:Y:S01]  /*3ab0*/  UIADD3 UR4, UPT, UPT, UR4, 0x4, URZ ;  /* 0x0000000404047890 */ /* 0x000fe2000fffe0ff */
[CC--:B------:R-:W-:Y:S02]  /*3ac0*/  FSETP.GT.AND P0, PT, R15.reuse, R12.reuse, PT ;  /* 0x0000000c0f00720b */ /* 0x0c0fe40003f04000 */
[----:B------:R-:W-:Y:S01]  /*3ad0*/  IADD3 R18, P1, PT, R18, 0x70, RZ ;  /* 0x0000007012127810 */ /* 0x000fe20007f3e0ff */
[----:B------:R-:W-:Y:S01]  /*3ae0*/  UISETP.NE.AND UP0, UPT, UR4, URZ, UPT ;  /* 0x000000ff0400728c */ /* 0x000fe2000bf05270 */
[----:B------:R-:W-:Y:S02]  /*3af0*/  FSEL R12, R15, R12, P0 ;  /* 0x0000000c0f0c7208 */ /* 0x000fe40000000000 */
[----:B------:R-:W-:-:S07]  /*3b00*/  IADD3.X R19, PT, PT, RZ, R19, RZ, P1, !PT ;  /* 0x00000013ff137210 */ /* 0x000fce0000ffe4ff */
[----:B------:R-:W-:Y:S01]  /*3b10*/  @P0 FMUL R13, R11, R3 ;  /* 0x000000030b0d0220 */ /* 0x000fe20000400000 */
[----:B------:R-:W-:Y:S06]  /*3b20*/  BRA.U UP0, `(.L_x_127) ;  /* 0xffffffed00ec7547 */ /* 0x000fec000b83ffff */
[----:B------:R-:W-:-:S07]  /*3b30*/  IMAD.U32 R6, RZ, RZ, UR12 ;  /* 0x0000000cff067e24 */ /* 0x000fce000f8e00ff */
.L_x_86:
        /* <DEDUP_REMOVED lines=14> */
[----:B------:R-:W-:Y:S01]  /*3c20*/  FMUL R23, R15, R15 ;  /* 0x0000000f0f177220 */ /* 0x000fe20000400000 */
[----:B----4-:R-:W-:Y:S01]  /*3c30*/  FMUL R17, R17, R17 ;  /* 0x0000001111117220 */ /* 0x010fe20000400000 */
[----:B------:R-:W-:Y:S02]  /*3c40*/  HFMA2 R15, -RZ, RZ, -36.65625, 4.5359134674072265625e-05 ;  /* 0xd09502f9ff0f7431 */ /* 0x000fe400000001ff */
        /* <DEDUP_REMOVED lines=16> */
.L_x_133:
[----:B------:R-:W-:Y:S01]  /*3d50*/  FMUL.FTZ R11, R22, R15 ;  /* 0x0000000f160b7220 */ /* 0x000fe20000410000 */
[----:B------:R-:W-:-:S03]  /*3d60*/  FMUL.FTZ R14, R15, 0.5 ;  /* 0x3f0000000f0e7820 */ /* 0x000fc60000410000 */
[----:B------:R-:W-:-:S04]  /*3d70*/  FFMA R0, -R11, R11, R22 ;  /* 0x0000000b0b007223 */ /* 0x000fc80000000116 */
[----:B------:R-:W-:-:S07]  /*3d80*/  FFMA R11, R0, R14, R11 ;  /* 0x0000000e000b7223 */ /* 0x000fce000000000b */
.L_x_134:
[----:B------:R-:W-:Y:S05]  /*3d90*/  BSYNC.RECONVERGENT B1 ;  /* 0x0000000000017941 */ /* 0x000fea0003800200 */
.L_x_132:
        /* <DEDUP_REMOVED lines=9> */
.L_x_136:
[----:B------:R-:W-:Y:S05]  /*3e30*/  BRA `(.L_x_137) ;  /* 0x0000000000107947 */ /* 0x000fea0003800000 */
.L_x_135:
[----:B------:R-:W-:Y:S01]  /*3e40*/  FMUL.FTZ R26, R17, R0 ;  /* 0x00000000111a7220 */ /* 0x000fe20000410000 */
[----:B------:R-:W-:-:S03]  /*3e50*/  FMUL.FTZ R0, R0, 0.5 ;  /* 0x3f00000000007820 */ /* 0x000fc60000410000 */
[----:B------:R-:W-:-:S04]  /*3e60*/  FFMA R17, -R26, R26, R17 ;  /* 0x0000001a1a117223 */ /* 0x000fc80000000111 */
[----:B------:R-:W-:-:S07]  /*3e70*/  FFMA R26, R17, R0, R26 ;  /* 0x00000000111a7223 */ /* 0x000fce000000001a */
.L_x_137:
        /* <DEDUP_REMOVED lines=13> */
.L_x_139:
[----:B------:R-:W-:Y:S05]  /*3f50*/  BSYNC.RECONVERGENT B3 ;  /* 0x0000000000037941 */ /* 0x000fea0003800200 */
.L_x_138:
[----:B-----5:R-:W-:Y:S01]  /*3f60*/  FADD R15, R2, R11 ;  /* 0x0000000b020f7221 */ /* 0x020fe20000000000 */
[----:B------:R-:W-:-:S07]  /*3f70*/  MOV R11, R0 ;  /* 0x00000000000b7202 */ /* 0x000fce0000000f00 */
.L_x_131:
[----:B------:R-:W-:Y:S05]  /*3f80*/  BSYNC.RECONVERGENT B0 ;  /* 0x0000000000007941 */ /* 0x000fea0003800200 */
.L_x_130:
[----:B------:R-:W2:Y:S04]  /*3f90*/  LDG.E R0, desc[UR10][R18.64+0x2c] ;  /* 0x00002c0a12007981 */ /* 0x000ea8000c1e1900 */
[----:B------:R-:W3:Y:S04]  /*3fa0*/  LDG.E R23, desc[UR10][R18.64+0x30] ;  /* 0x0000300a12177981 */ /* 0x000ee8000c1e1900 */
[----:B------:R-:W4:Y:S04]  /*3fb0*/  LDG.E R17, desc[UR10][R18.64+0x28] ;  /* 0x0000280a12117981 */ /* 0x000f28000c1e1900 */
[----:B------:R0:W5:Y:S01]  /*3fc0*/  LDG.E R2, desc[UR10][R18.64+0x1c] ;  /* 0x00001c0a12027981 */ /* 0x000162000c1e1900 */
[CC--:B------:R-:W-:Y:S01]  /*3fd0*/  FSETP.GT.AND P0, PT, R15.reuse, R12.reuse, PT ;  /* 0x0000000c0f00720b */ /* 0x0c0fe20003f04000 */
[----:B------:R-:W-:Y:S03]  /*3fe0*/  BSSY.RECONVERGENT B0, `(.L_x_140) ;  /* 0x000003b000007945 */ /* 0x000fe60003800200 */
[----:B------:R-:W-:Y:S01]  /*3ff0*/  FSEL R12, R15, R12, P0 ;  /* 0x0000000c0f0c7208 */ /* 0x000fe20000000000 */
[----:B--2---:R-:W-:Y:S01]  /*4000*/  FADD R0, R5, -R0 ;  /* 0x8000000005007221 */ /* 0x004fe20000000000 */
[----:B---3--:R-:W-:-:S03]  /*4010*/  FADD R23, R4, -R23 ;  /* 0x8000001704177221 */ /* 0x008fc60000000000 */
[----:B------:R-:W-:Y:S01]  /*4020*/  FMUL R22, R0, R0 ;  /* 0x0000000000167220 */ /* 0x000fe20000400000 */
[----:B-----5:R-:W-:Y:S01]  /*4030*/  FMUL R0, R11, R3 ;  /* 0x000000030b007220 */ /* 0x020fe20000400000 */
[----:B------:R-:W-:Y:S02]  /*4040*/  IMAD.MOV.U32 R3, RZ, RZ, -0x2f6afd07 ;  /* 0xd09502f9ff037424 */ /* 0x000fe400078e00ff */
[----:B------:R-:W-:Y:S01]  /*4050*/  FMUL R23, R23, R23 ;  /* 0x0000001717177220 */ /* 0x000fe20000400000 */
[----:B----4-:R-:W-:Y:S01]  /*4060*/  FMUL R17, R17, R17 ;  /* 0x0000001111117220 */ /* 0x010fe20000400000 */
[----:B------:R-:W-:Y:S02]  /*4070*/  FSEL R13, R0, R13, P0 ;  /* 0x0000000d000d7208 */ /* 0x000fe40000000000 */
        /* <DEDUP_REMOVED lines=15> */
.L_x_143:
[----:B------:R-:W-:Y:S01]  /*4170*/  FMUL.FTZ R30, R14, R3 ;  /* 0x000000030e1e7220 */ /* 0x000fe20000410000 */
[----:B------:R-:W-:-:S03]  /*4180*/  FMUL.FTZ R0, R3, 0.5 ;  /* 0x3f00000003007820 */ /* 0x000fc60000410000 */
[----:B------:R-:W-:-:S04]  /*4190*/  FFMA R3, -R30, R30, R14 ;  /* 0x0000001e1e037223 */ /* 0x000fc8000000010e */
[----:B------:R-:W-:-:S07]  /*41a0*/  FFMA R30, R3, R0, R30 ;  /* 0x00000000031e7223 */ /* 0x000fce000000001e */
.L_x_144:
[----:B------:R-:W-:Y:S05]  /*41b0*/  BSYNC.RECONVERGENT B1 ;  /* 0x0000000000017941 */ /* 0x000fea0003800200 */
.L_x_142:
        /* <DEDUP_REMOVED lines=9> */
.L_x_146:
[----:B------:R-:W-:Y:S01]  /*4250*/  IMAD.MOV.U32 R0, RZ, RZ, R26 ;  /* 0x000000ffff007224 */ /* 0x000fe200078e001a */
[----:B------:R-:W-:Y:S06]  /*4260*/  BRA `(.L_x_147) ;  /* 0x0000000000107947 */ /* 0x000fec0003800000 */
.L_x_145:
[----:B-1----:R-:W-:Y:S01]  /*4270*/  FMUL.FTZ R0, R17, R14 ;  /* 0x0000000e11007220 */ /* 0x002fe20000410000 */
[----:B------:R-:W-:-:S03]  /*4280*/  FMUL.FTZ R3, R14, 0.5 ;  /* 0x3f0000000e037820 */ /* 0x000fc60000410000 */
[----:B------:R-:W-:-:S04]  /*4290*/  FFMA R17, -R0, R0, R17 ;  /* 0x0000000000117223 */ /* 0x000fc80000000111 */
[----:B------:R-:W-:-:S07]  /*42a0*/  FFMA R0, R17, R3, R0 ;  /* 0x0000000311007223 */ /* 0x000fce0000000000 */
.L_x_147:
        /* <DEDUP_REMOVED lines=12> */
.L_x_149:
[----:B------:R-:W-:Y:S05]  /*4370*/  BSYNC.RECONVERGENT B3 ;  /* 0x0000000000037941 */ /* 0x000fea0003800200 */
.L_x_148:
[----:B-----5:R-:W-:-:S07]  /*4380*/  FADD R3, R18, R30 ;  /* 0x0000001e12037221 */ /* 0x020fce0000000000 */
.L_x_141:
[----:B------:R-:W-:Y:S05]  /*4390*/  BSYNC.RECONVERGENT B0 ;  /* 0x0000000000007941 */ /* 0x000fea0003800200 */
.L_x_140:
[CC--:B------:R-:W-:Y:S02]  /*43a0*/  FSETP.GT.AND P0, PT, R3.reuse, R12.reuse, PT ;  /* 0x0000000c0300720b */ /* 0x0c0fe40003f04000 */
[----:B------:R-:W-:Y:S02]  /*43b0*/  IADD3 R6, PT, PT, R6, 0x2, RZ ;  /* 0x0000000206067810 */ /* 0x000fe40007ffe0ff */
[----:B------:R-:W-:-:S09]  /*43c0*/  FSEL R12, R3, R12, P0 ;  /* 0x0000000c030c7208 */ /* 0x000fd20000000000 */
[----:B------:R-:W-:-:S07]  /*43d0*/  @P0 FMUL R13, R11, R2 ;  /* 0x000000020b0d0220 */ /* 0x000fce0000400000 */
.L_x_129:
        /* <DEDUP_REMOVED lines=14> */
[----:B----4-:R-:W-:-:S03]  /*44c0*/  FMUL R4, R0, R0 ;  /* 0x0000000000047220 */ /* 0x010fc60000400000 */
[----:B------:R-:W-:-:S05]  /*44d0*/  FADD R3, R5, R6 ;  /* 0x0000000605037221 */ /* 0x000fca0000000000 */
[----:B------:R-:W-:Y:S01]  /*44e0*/  FSETP.GEU.AND P0, PT, R3, R4, PT ;  /* 0x000000040300720b */ /* 0x000fe20003f0e000 */
[----:B------:R-:W-:-:S12]  /*44f0*/  HFMA2 R3, -RZ, RZ, -36.65625, 4.5359134674072265625e-05 ;  /* 0xd09502f9ff037431 */ /* 0x000fd800000001ff */
        /* <DEDUP_REMOVED lines=14> */
.L_x_153:
[----:B------:R-:W-:Y:S01]  /*45e0*/  FMUL.FTZ R30, R5, R6 ;  /* 0x00000006051e7220 */ /* 0x000fe20000410000 */
[----:B------:R-:W-:-:S03]  /*45f0*/  FMUL.FTZ R0, R6, 0.5 ;  /* 0x3f00000006007820 */ /* 0x000fc60000410000 */
[----:B------:R-:W-:-:S04]  /*4600*/  FFMA R5, -R30, R30, R5 ;  /* 0x0000001e1e057223 */ /* 0x000fc80000000105 */
[----:B------:R-:W-:-:S07]  /*4610*/  FFMA R30, R5, R0, R30 ;  /* 0x00000000051e7223 */ /* 0x000fce000000001e */
.L_x_154:
[----:B------:R-:W-:Y:S05]  /*4620*/  BSYNC.RECONVERGENT B1 ;  /* 0x0000000000017941 */ /* 0x000fea0003800200 */
.L_x_152:
        /* <DEDUP_REMOVED lines=9> */
.L_x_156:
[----:B------:R-:W-:Y:S01]  /*46c0*/  MOV R0, R26 ;  /* 0x0000001a00007202 */ /* 0x000fe20000000f00 */
[----:B------:R-:W-:Y:S06]  /*46d0*/  BRA `(.L_x_157) ;  /* 0x0000000000107947 */ /* 0x000fec0003800000 */
.L_x_155:
[----:B-1----:R-:W-:Y:S01]  /*46e0*/  FMUL.FTZ R5, R4, R11 ;  /* 0x0000000b04057220 */ /* 0x002fe20000410000 */
[----:B------:R-:W-:-:S03]  /*46f0*/  FMUL.FTZ R6, R11, 0.5 ;  /* 0x3f0000000b067820 */ /* 0x000fc60000410000 */
[----:B------:R-:W-:-:S04]  /*4700*/  FFMA R0, -R5, R5, R4 ;  /* 0x0000000505007223 */ /* 0x000fc80000000104 */
[----:B------:R-:W-:-:S07]  /*4710*/  FFMA R0, R0, R6, R5 ;  /* 0x0000000600007223 */ /* 0x000fce0000000005 */
.L_x_157:
        /* <DEDUP_REMOVED lines=11> */
[----:B------:R-:W-:-:S07]  /*47d0*/  IMAD.MOV.U32 R11, RZ, RZ, R0 ;  /* 0x000000ffff0b7224 */ /* 0x000fce00078e0000 */
.L_x_159:
[----:B------:R-:W-:Y:S05]  /*47e0*/  BSYNC.RECONVERGENT B3 ;  /* 0x0000000000037941 */ /* 0x000fea0003800200 */
.L_x_158:
[----:B-----5:R-:W-:-:S07]  /*47f0*/  FADD R3, R3, R30 ;  /* 0x0000001e03037221 */ /* 0x020fce0000000000 */
.L_x_151:
[----:B------:R-:W-:Y:S05]  /*4800*/  BSYNC.RECONVERGENT B0 ;  /* 0x0000000000007941 */ /* 0x000fea0003800200 */
.L_x_150:
[----:B------:R-:W-:-:S13]  /*4810*/  FSETP.GT.AND P0, PT, R3, R12, PT ;  /* 0x0000000c0300720b */ /* 0x000fda0003f04000 */
[----:B-----5:R-:W-:-:S07]  /*4820*/  @P0 FMUL R13, R11, R2 ;  /* 0x000000020b0d0220 */ /* 0x020fce0000400000 */
.L_x_128:
[----:B------:R-:W0:Y:S01]  /*4830*/  LDCU UR4, c[0x0][0x388] ;  /* 0x00007100ff0477ac */ /* 0x000e220008000800 */
[----:B------:R-:W-:Y:S01]  /*4840*/  FMUL R13, R13, 255 ;  /* 0x437f00000d0d7820 */ /* 0x000fe20000400000 */
[C---:B------:R-:W-:Y:S02]  /*4850*/  IADD3 R2, P0, PT, R9.reuse, R10, RZ ;  /* 0x0000000a09027210 */ /* 0x040fe40007f1e0ff */
[----:B------:R-:W-:Y:S02]  /*4860*/  IADD3 R16, PT, PT, R16, 0x1, RZ ;  /* 0x0000000110107810 */ /* 0x000fe40007ffe0ff */
[----:B------:R-:W-:Y:S01]  /*4870*/  LEA.HI.X.SX32 R3, R9, R8, 0x1, P0 ;  /* 0x0000000809037211 */ /* 0x000fe200000f0eff */
[----:B------:R-:W1:Y:S01]  /*4880*/  F2I.U32.TRUNC.NTZ R13, R13 ;  /* 0x0000000d000d7305 */ /* 0x000e62000020f000 */
[----:B0-----:R-:W-:-:S03]  /*4890*/  ISETP.NE.AND P0, PT, R16, UR4, PT ;  /* 0x0000000410007c0c */ /* 0x001fc6000bf05270 */
[----:B-1----:R0:W-:Y:S10]  /*48a0*/  STG.E.U8 desc[UR10][R2.64], R13 ;  /* 0x0000000d02007986 */ /* 0x0021f4000c10110a */
[----:B------:R-:W-:Y:S05]  /*48b0*/  @!P0 EXIT ;  /* 0x000000000000894d */ /* 0x000fea0003800000 */
[----:B------:R-:W-:Y:S05]  /*48c0*/  BRA `(.L_x_160) ;  /* 0xffffffdc00d07947 */ /* 0x000fea000383ffff */
.L_x_85:
[C---:B------:R-:W-:Y:S01]  /*48d0*/  ISETP.GE.U32.AND P0, PT, R0.reuse, 0x8, PT ;  /* 0x000000080000780c */ /* 0x040fe20003f06070 */
[----:B------:R-:W-:Y:S01]  /*48e0*/  HFMA2 R6, -RZ, RZ, 0, 0 ;  /* 0x00000000ff067431 */ /* 0x000fe200000001ff */
[----:B------:R-:W-:-:S04]  /*48f0*/  LOP3.LUT R11, R0, 0x7, RZ, 0xc0, !PT ;  /* 0x00000007000b7812 */ /* 0x000fc800078ec0ff */
[----:B------:R-:W-:-:S07]  /*4900*/  ISETP.NE.AND P1, PT, R11, RZ, PT ;  /* 0x000000ff0b00720c */ /* 0x000fce0003f25270 */
[----:B------:R-:W-:Y:S06]  /*4910*/  @!P0 BRA `(.L_x_161) ;  /* 0x00000000004c8947 */ /* 0x000fec0003800000 */
[----:B------:R-:W-:Y:S02]  /*4920*/  LOP3.LUT R6, R0, 0x7ffffff8, RZ, 0xc0, !PT ;  /* 0x7ffffff800067812 */ /* 0x000fe400078ec0ff */
[----:B------:R-:W-:-:S07]  /*4930*/  MOV R9, RZ ;  /* 0x000000ff00097202 */ /* 0x000fce0000000f00 */
.L_x_162:
[C---:B0-----:R-:W-:Y:S02]  /*4940*/  LEA R5, R9.reuse, R7, 0x7 ;  /* 0x0000000709057211 */ /* 0x041fe400078e38ff */
[----:B------:R-:W-:Y:S02]  /*4950*/  IADD3 R9, PT, PT, R9, 0x8, RZ ;  /* 0x0000000809097810 */ /* 0x000fe40007ffe0ff */
[C---:B------:R-:W-:Y:S01]  /*4960*/  IADD3 R4, P0, PT, R5.reuse, R10, RZ ;  /* 0x0000000a05047210 */ /* 0x040fe20007f1e0ff */
[----:B------:R-:W-:-:S03]  /*4970*/  VIADD R3, R5, 0x80 ;  /* 0x0000008005037836 */ /* 0x000fc60000000000 */
[----:B------:R-:W-:Y:S02]  /*4980*/  IADD3.X R5, PT, PT, RZ, R8, RZ, P0, !PT ;  /* 0x00000008ff057210 */ /* 0x000fe400007fe4ff */
[----:B------:R-:W-:Y:S02]  /*4990*/  IADD3 R2, P2, PT, R3, R10, RZ ;  /* 0x0000000a03027210 */ /* 0x000fe40007f5e0ff */
[----:B------:R-:W-:Y:S01]  /*49a0*/  ISETP.NE.AND P0, PT, R9, R6, PT ;  /* 0x000000060900720c */ /* 0x000fe20003f05270 */
[----:B------:R0:W-:Y:S01]  /*49b0*/  STG.E.U8 desc[UR10][R4.64], RZ ;  /* 0x000000ff04007986 */ /* 0x0001e2000c10110a */
[----:B------:R-:W-:-:S05]  /*49c0*/  LEA.HI.X.SX32 R3, R3, R8, 0x1, P2 ;  /* 0x0000000803037211 */ /* 0x000fca00010f0eff */
[----:B------:R0:W-:Y:S04]  /*49d0*/  STG.E.U8 desc[UR10][R2.64], RZ ;  /* 0x000000ff02007986 */ /* 0x0001e8000c10110a */
[----:B------:R0:W-:Y:S04]  /*49e0*/  STG.E.U8 desc[UR10][R2.64+0x80], RZ ;  /* 0x000080ff02007986 */ /* 0x0001e8000c10110a */
[----:B------:R0:W-:Y:S04]  /*49f0*/  STG.E.U8 desc[UR10][R2.64+0x100], RZ ;  /* 0x000100ff02007986 */ /* 0x0001e8000c10110a */
[----:B------:R0:W-:Y:S04]  /*4a00*/  STG.E.U8 desc[UR10][R2.64+0x180], RZ ;  /* 0x000180ff02007986 */ /* 0x0001e8000c10110a */
[----:B------:R0:W-:Y:S04]  /*4a10*/  STG.E.U8 desc[UR10][R2.64+0x200], RZ ;  /* 0x000200ff02007986 */ /* 0x0001e8000c10110a */
[----:B------:R0:W-:Y:S04]  /*4a20*/  STG.E.U8 desc[UR10][R2.64+0x280], RZ ;  /* 0x000280ff02007986 */ /* 0x0001e8000c10110a */
[----:B------:R0:W-:Y:S01]  /*4a30*/  STG.E.U8 desc[UR10][R2.64+0x300], RZ ;  /* 0x000300ff02007986 */ /* 0x0001e2000c10110a */
[----:B------:R-:W-:Y:S05]  /*4a40*/  @P0 BRA `(.L_x_162) ;  /* 0xfffffffc00bc0947 */ /* 0x000fea000383ffff */
.L_x_161:
[----:B------:R-:W-:Y:S05]  /*4a50*/  @!P1 EXIT ;  /* 0x000000000000994d */ /* 0x000fea0003800000 */
[----:B------:R-:W-:Y:S02]  /*4a60*/  ISETP.GE.U32.AND P0, PT, R11, 0x4, PT ;  /* 0x000000040b00780c */ /* 0x000fe40003f06070 */
[----:B0-----:R-:W-:-:S04]  /*4a70*/  LOP3.LUT R4, R0, 0x3, RZ, 0xc0, !PT ;  /* 0x0000000300047812 */ /* 0x001fc800078ec0ff */
[----:B------:R-:W-:-:S07]  /*4a80*/  ISETP.NE.AND P1, PT, R4, RZ, PT ;  /* 0x000000ff0400720c */ /* 0x000fce0003f25270 */
[----:B------:R-:W-:Y:S06]  /*4a90*/  @!P0 BRA `(.L_x_163) ;  /* 0x0000000000208947 */ /* 0x000fec0003800000 */
[C---:B------:R-:W-:Y:S02]  /*4aa0*/  LEA R3, R6.reuse, R7, 0x7 ;  /* 0x0000000706037211 */ /* 0x040fe400078e38ff */
[----:B------:R-:W-:Y:S02]  /*4ab0*/  IADD3 R6, PT, PT, R6, 0x4, RZ ;  /* 0x0000000406067810 */ /* 0x000fe40007ffe0ff */
[----:B------:R-:W-:-:S04]  /*4ac0*/  IADD3 R2, P0, PT, R3, R10, RZ ;  /* 0x0000000a03027210 */ /* 0x000fc80007f1e0ff */
[----:B------:R-:W-:-:S05]  /*4ad0*/  LEA.HI.X.SX32 R3, R3, R8, 0x1, P0 ;  /* 0x0000000803037211 */ /* 0x000fca00000f0eff */
[----:B------:R0:W-:Y:S04]  /*4ae0*/  STG.E.U8 desc[UR10][R2.64], RZ ;  /* 0x000000ff02007986 */ /* 0x0001e8000c10110a */
[----:B------:R0:W-:Y:S04]  /*4af0*/  STG.E.U8 desc[UR10][R2.64+0x80], RZ ;  /* 0x000080ff02007986 */ /* 0x0001e8000c10110a */
[----:B------:R0:W-:Y:S04]  /*4b00*/  STG.E.U8 desc[UR10][R2.64+0x100], RZ ;  /* 0x000100ff02007986 */ /* 0x0001e8000c10110a */
[----:B------:R0:W-:Y:S02]  /*4b10*/  STG.E.U8 desc[UR10][R2.64+0x180], RZ ;  /* 0x000180ff02007986 */ /* 0x0001e4000c10110a */
.L_x_163:
[----:B------:R-:W-:Y:S05]  /*4b20*/  @!P1 EXIT ;  /* 0x000000000000994d */ /* 0x000fea0003800000 */
[----:B------:R-:W-:Y:S02]  /*4b30*/  ISETP.NE.AND P0, PT, R4, 0x1, PT ;  /* 0x000000010400780c */ /* 0x000fe40003f05270 */
[----:B------:R-:W-:-:S04]  /*4b40*/  LOP3.LUT R0, R0, 0x1, RZ, 0xc0, !PT ;  /* 0x0000000100007812 */ /* 0x000fc800078ec0ff */
[----:B------:R-:W-:-:S07]  /*4b50*/  ISETP.NE.U32.AND P1, PT, R0, 0x1, PT ;  /* 0x000000010000780c */ /* 0x000fce0003f25070 */
[----:B------:R-:W-:Y:S06]  /*4b60*/  @!P0 BRA `(.L_x_164) ;  /* 0x0000000000188947 */ /* 0x000fec0003800000 */
[C---:B0-----:R-:W-:Y:S01]  /*4b70*/  IMAD R3, R6.reuse, 0x80, R7 ;  /* 0x0000008006037824 */ /* 0x041fe200078e0207 */
[----:B------:R-:W-:-:S04]  /*4b80*/  IADD3 R6, PT, PT, R6, 0x2, RZ ;  /* 0x0000000206067810 */ /* 0x000fc80007ffe0ff */
[----:B------:R-:W-:-:S04]  /*4b90*/  IADD3 R2, P0, PT, R3, R10, RZ ;  /* 0x0000000a03027210 */ /* 0x000fc80007f1e0ff */
[----:B------:R-:W-:-:S05]  /*4ba0*/  LEA.HI.X.SX32 R3, R3, R8, 0x1, P0 ;  /* 0x0000000803037211 */ /* 0x000fca00000f0eff */
[----:B------:R1:W-:Y:S04]  /*4bb0*/  STG.E.U8 desc[UR10][R2.64], RZ ;  /* 0x000000ff02007986 */ /* 0x0003e8000c10110a */
[----:B------:R1:W-:Y:S02]  /*4bc0*/  STG.E.U8 desc[UR10][R2.64+0x80], RZ ;  /* 0x000080ff02007986 */ /* 0x0003e4000c10110a */
.L_x_164:
[----:B------:R-:W-:Y:S05]  /*4bd0*/  @P1 EXIT ;  /* 0x000000000000194d */ /* 0x000fea0003800000 */
[----:B------:R-:W-:-:S04]  /*4be0*/  LEA R7, R6, R7, 0x7 ;  /* 0x0000000706077211 */ /* 0x000fc800078e38ff */
[----:B------:R-:W-:-:S04]  /*4bf0*/  IADD3 R10, P0, PT, R7, R10, RZ ;  /* 0x0000000a070a7210 */ /* 0x000fc80007f1e0ff */
[----:B------:R-:W-:-:S05]  /*4c00*/  LEA.HI.X.SX32 R11, R7, R8, 0x1, P0 ;  /* 0x00000008070b7211 */ /* 0x000fca00000f0eff */
[----:B------:R-:W-:Y:S01]  /*4c10*/  STG.E.U8 desc[UR10][R10.64], RZ ;  /* 0x000000ff0a007986 */ /* 0x000fe2000c10110a */
[----:B------:R-:W-:Y:S05]  /*4c20*/  EXIT ;  /* 0x000000000000794d */ /* 0x000fea0003800000 */
        .weak           $__internal_0_$__cuda_sm20_sqrt_rn_f32_slowpath
        .type           $__internal_0_$__cuda_sm20_sqrt_rn_f32_slowpath,@function
        .size           $__internal_0_$__cuda_sm20_sqrt_rn_f32_slowpath,($__internal_1_$__cuda_sm3x_div_rn_noftz_f32_slowpath - $__internal_0_$__cuda_sm20_sqrt_rn_f32_slowpath)
$__internal_0_$__cuda_sm20_sqrt_rn_f32_slowpath:
[----:B------:R-:W-:-:S13]  /*4c30*/  LOP3.LUT P0, RZ, R14, 0x7fffffff, RZ, 0xc0, !PT ;  /* 0x7fffffff0eff7812 */ /* 0x000fda000780c0ff */
[----:B------:R-:W-:Y:S01]  /*4c40*/  @!P0 MOV R26, R14 ;  /* 0x0000000e001a8202 */ /* 0x000fe20000000f00 */
[----:B------:R-:W-:Y:S06]  /*4c50*/  @!P0 BRA `(.L_x_165) ;  /* 0x0000000000408947 */ /* 0x000fec0003800000 */
[----:B------:R-:W-:-:S13]  /*4c60*/  FSETP.GEU.FTZ.AND P0, PT, R14, RZ, PT ;  /* 0x000000ff0e00720b */ /* 0x000fda0003f1e000 */
[----:B------:R-:W-:Y:S01]  /*4c70*/  @!P0 MOV R26, 0x7fffffff ;  /* 0x7fffffff001a8802 */ /* 0x000fe20000000f00 */
[----:B------:R-:W-:Y:S06]  /*4c80*/  @!P0 BRA `(.L_x_165) ;  /* 0x0000000000348947 */ /* 0x000fec0003800000 */
[----:B------:R-:W-:-:S13]  /*4c90*/  FSETP.GTU.FTZ.AND P0, PT, |R14|, +INF , PT ;  /* 0x7f8000000e00780b */ /* 0x000fda0003f1c200 */
[----:B------:R-:W-:Y:S01]  /*4ca0*/  @P0 FADD.FTZ R26, R14, 1 ;  /* 0x3f8000000e1a0421 */ /* 0x000fe20000010000 */
[----:B------:R-:W-:Y:S06]  /*4cb0*/  @P0 BRA `(.L_x_165) ;  /* 0x0000000000280947 */ /* 0x000fec0003800000 */
[----:B------:R-:W-:-:S13]  /*4cc0*/  FSETP.NEU.FTZ.AND P0, PT, |R14|, +INF , PT ;  /* 0x7f8000000e00780b */ /* 0x000fda0003f1d200 */
[----:B------:R-:W-:Y:S01]  /*4cd0*/  @P0 FFMA R27, R14, 1.84467440737095516160e+19, RZ ;  /* 0x5f8000000e1b0823 */ /* 0x000fe200000000ff */
[----:B------:R-:W-:-:S03]  /*4ce0*/  @!P0 IMAD.MOV.U32 R26, RZ, RZ, R14 ;  /* 0x000000ffff1a8224 */ /* 0x000fc600078e000e */
[----:B------:R-:W0:Y:S02]  /*4cf0*/  @P0 MUFU.RSQ R23, R27 ;  /* 0x0000001b00170308 */ /* 0x000e240000001400 */
[----:B0-----:R-:W-:Y:S01]  /*4d00*/  @P0 FMUL.FTZ R22, R27, R23 ;  /* 0x000000171b160220 */ /* 0x001fe20000410000 */
[----:B------:R-:W-:-:S03]  /*4d10*/  @P0 FMUL.FTZ R23, R23, 0.5 ;  /* 0x3f00000017170820 */ /* 0x000fc60000410000 */
[----:B------:R-:W-:-:S04]  /*4d20*/  @P0 FADD.FTZ R15, -R22, -RZ ;  /* 0x800000ff160f0221 */ /* 0x000fc80000010100 */
[----:B------:R-:W-:-:S04]  /*4d30*/  @P0 FFMA R15, R22, R15, R27 ;  /* 0x0000000f160f0223 */ /* 0x000fc8000000001b */
[----:B------:R-:W-:-:S04]  /*4d40*/  @P0 FFMA R15, R15, R23, R22 ;  /* 0x000000170f0f0223 */ /* 0x000fc80000000016 */
[----:B------:R-:W-:-:S07]  /*4d50*/  @P0 FMUL.FTZ R26, R15, 2.3283064365386962891e-10 ;  /* 0x2f8000000f1a0820 */ /* 0x000fce0000410000 */
.L_x_165:
[----:B------:R-:W-:Y:S01]  /*4d60*/  HFMA2 R15, -RZ, RZ, 0, 0 ;  /* 0x00000000ff0f7431 */ /* 0x000fe200000001ff */
[----:B------:R-:W-:-:S04]  /*4d70*/  MOV R14, R0 ;  /* 0x00000000000e7202 */ /* 0x000fc80000000f00 */
[----:B------:R-:W-:Y:S05]  /*4d80*/  RET.REL.NODEC R14 `(_ZN3cub18CUB_300001_SM_10006detail9transform16transform_kernelINS2_10policy_hubILb1EN4cuda3std3__45tupleIJN6thrust24THRUST_300001_SM_1000_NS6detail15normal_iteratorINSA_10device_ptrIiEEEEEEEE10policy1000El17raytracer_functorNSC_INSD_IhEEEEJPiEEEvT0_iT1_T2_DpNS2_10kernel_argIT3_EE) ;  /* 0xffffffb00e9c7950 */ /* 0x000fea0003c3ffff */
        .weak           $__internal_1_$__cuda_sm3x_div_rn_noftz_f32_slowpath
        .type           $__internal_1_$__cuda_sm3x_div_rn_noftz_f32_slowpath,@function
        .size           $__internal_1_$__cuda_sm3x_div_rn_noftz_f32_slowpath,(.L_x_362 - $__internal_1_$__cuda_sm3x_div_rn_noftz_f32_slowpath)
$__internal_1_$__cuda_sm3x_div_rn_noftz_f32_slowpath:
[----:B------:R-:W-:Y:S01]  /*4d90*/  SHF.R.U32.HI R22, RZ, 0x17, R0 ;  /* 0x00000017ff167819 */ /* 0x000fe20000011600 */
[----:B------:R-:W-:Y:S01]  /*4da0*/  BSSY.RECONVERGENT B1, `(.L_x_166) ;  /* 0x0000063000017945 */ /* 0x000fe20003800200 */
[--C-:B------:R-:W-:Y:S01]  /*4db0*/  SHF.R.U32.HI R27, RZ, 0x17, R30.reuse ;  /* 0x00000017ff1b7819 */ /* 0x100fe2000001161e */
[----:B------:R-:W-:Y:S01]  /*4dc0*/  IMAD.MOV.U32 R23, RZ, RZ, R30 ;  /* 0x000000ffff177224 */ /* 0x000fe200078e001e */
[----:B------:R-:W-:Y:S02]  /*4dd0*/  LOP3.LUT R22, R22, 0xff, RZ, 0xc0, !PT ;  /* 0x000000ff16167812 */ /* 0x000fe400078ec0ff */
[----:B------:R-:W-:Y:S02]  /*4de0*/  LOP3.LUT R27, R27, 0xff, RZ, 0xc0, !PT ;  /* 0x000000ff1b1b7812 */ /* 0x000fe400078ec0ff */
[----:B------:R-:W-:Y:S02]  /*4df0*/  IADD3 R26, PT, PT, R22, -0x1, RZ ;  /* 0xffffffff161a7810 */ /* 0x000fe40007ffe0ff */
[----:B------:R-:W-:-:S02]  /*4e00*/  IADD3 R28, PT, PT, R27, -0x1, RZ ;  /* 0xffffffff1b1c7810 */ /* 0x000fc40007ffe0ff */
[----:B------:R-:W-:-:S04]  /*4e10*/  ISETP.GT.U32.AND P0, PT, R26, 0xfd, PT ;  /* 0x000000fd1a00780c */ /* 0x000fc80003f04070 */
[----:B------:R-:W-:-:S13]  /*4e20*/  ISETP.GT.U32.OR P0, PT, R28, 0xfd, P0 ;  /* 0x000000fd1c00780c */ /* 0x000fda0000704470 */
[----:B------:R-:W-:Y:S01]  /*4e30*/  @!P0 MOV R15, RZ ;  /* 0x000000ff000f8202 */ /* 0x000fe20000000f00 */
[----:B------:R-:W-:Y:S06]  /*4e40*/  @!P0 BRA `(.L_x_167) ;  /* 0x00000000005c8947 */ /* 0x000fec0003800000 */
[----:B------:R-:W-:Y:S02]  /*4e50*/  FSETP.GTU.FTZ.AND P0, PT, |R30|, +INF , PT ;  /* 0x7f8000001e00780b */ /* 0x000fe40003f1c200 */
[----:B------:R-:W-:-:S04]  /*4e60*/  FSETP.GTU.FTZ.AND P2, PT, |R0|, +INF , PT ;  /* 0x7f8000000000780b */ /* 0x000fc80003f5c200 */
[----:B------:R-:W-:-:S13]  /*4e70*/  PLOP3.LUT P0, PT, P0, P2, PT, 0xf8, 0x8f ;  /* 0x00000000008f781c */ /* 0x000fda0000705f70 */
[----:B------:R-:W-:Y:S05]  /*4e80*/  @P0 BRA `(.L_x_168) ;  /* 0x00000004004c0947 */ /* 0x000fea0003800000 */
[----:B------:R-:W-:-:S13]  /*4e90*/  LOP3.LUT P0, RZ, R0, 0x7fffffff, R23, 0xc8, !PT ;  /* 0x7fffffff00ff7812 */ /* 0x000fda000780c817 */
[----:B------:R-:W-:Y:S05]  /*4ea0*/  @!P0 BRA `(.L_x_169) ;  /* 0x00000004003c8947 */ /* 0x000fea0003800000 */
[----:B------:R-:W-:Y:S02]  /*4eb0*/  FSETP.NEU.FTZ.AND P2, PT, |R30|, +INF , PT ;  /* 0x7f8000001e00780b */ /* 0x000fe40003f5d200 */
[----:B------:R-:W-:Y:S02]  /*4ec0*/  FSETP.NEU.FTZ.AND P3, PT, |R0|, +INF , PT ;  /* 0x7f8000000000780b */ /* 0x000fe40003f7d200 */
[----:B------:R-:W-:-:S11]  /*4ed0*/  FSETP.NEU.FTZ.AND P0, PT, |R30|, +INF , PT ;  /* 0x7f8000001e00780b */ /* 0x000fd60003f1d200 */
[----:B------:R-:W-:Y:S05]  /*4ee0*/  @!P3 BRA !P2, `(.L_x_169) ;  /* 0x00000004002cb947 */ /* 0x000fea0005000000 */
[----:B------:R-:W-:-:S04]  /*4ef0*/  LOP3.LUT P2, RZ, R23, 0x7fffffff, RZ, 0xc0, !PT ;  /* 0x7fffffff17ff7812 */ /* 0x000fc8000784c0ff */
[----:B------:R-:W-:-:S13]  /*4f00*/  PLOP3.LUT P2, PT, P3, P2, PT, 0x2f, 0xf2 ;  /* 0x0000000000f2781c */ /* 0x000fda0001f44577 */
[----:B------:R-:W-:Y:S05]  /*4f10*/  @P2 BRA `(.L_x_170) ;  /* 0x0000000400182947 */ /* 0x000fea0003800000 */
[----:B------:R-:W-:-:S04]  /*4f20*/  LOP3.LUT P2, RZ, R0, 0x7fffffff, RZ, 0xc0, !PT ;  /* 0x7fffffff00ff7812 */ /* 0x000fc8000784c0ff */
[----:B------:R-:W-:-:S13]  /*4f30*/  PLOP3.LUT P0, PT, P0, P2, PT, 0x2f, 0xf2 ;  /* 0x0000000000f2781c */ /* 0x000fda0000704577 */
[----:B------:R-:W-:Y:S05]  /*4f40*/  @P0 BRA `(.L_x_171) ;  /* 0x0000000400000947 */ /* 0x000fea0003800000 */
[----:B------:R-:W-:Y:S02]  /*4f50*/  ISETP.GE.AND P0, PT, R28, RZ, PT ;  /* 0x000000ff1c00720c */ /* 0x000fe40003f06270 */
[----:B------:R-:W-:-:S11]  /*4f60*/  ISETP.GE.AND P2, PT, R26, RZ, PT ;  /* 0x000000ff1a00720c */ /* 0x000fd60003f46270 */
[----:B------:R-:W-:Y:S01]  /*4f70*/  @P0 MOV R15, RZ ;  /* 0x000000ff000f0202 */ /* 0x000fe20000000f00 */
[----:B------:R-:W-:Y:S01]  /*4f80*/  @!P0 FFMA R23, R30, 1.84467440737095516160e+19, RZ ;  /* 0x5f8000001e178823 */ /* 0x000fe200000000ff */
[----:B------:R-:W-:Y:S01]  /*4f90*/  @!P0 MOV R15, 0xffffffc0 ;  /* 0xffffffc0000f8802 */ /* 0x000fe20000000f00 */
[----:B------:R-:W-:-:S03]  /*4fa0*/  @!P2 FFMA R0, R0, 1.84467440737095516160e+19, RZ ;  /* 0x5f8000000000a823 */ /* 0x000fc600000000ff */
[----:B------:R-:W-:-:S07]  /*4fb0*/  @!P2 IADD3 R15, PT, PT, R15, 0x40, RZ ;  /* 0x000000400f0fa810 */ /* 0x000fce0007ffe0ff */
.L_x_167:
[----:B------:R-:W-:Y:S01]  /*4fc0*/  LEA R29, R22, 0xc0800000, 0x17 ;  /* 0xc0800000161d7811 */ /* 0x000fe200078eb8ff */
[----:B------:R-:W-:Y:S01]  /*4fd0*/  BSSY.RECONVERGENT B2, `(.L_x_172) ;  /* 0x0000036000027945 */ /* 0x000fe20003800200 */
[----:B------:R-:W-:-:S03]  /*4fe0*/  IADD3 R26, PT, PT, R27, -0x7f, RZ ;  /* 0xffffff811b1a7810 */ /* 0x000fc60007ffe0ff */
[----:B------:R-:W-:Y:S02]  /*4ff0*/  IMAD.IADD R28, R0, 0x1, -R29 ;  /* 0x00000001001c7824 */ /* 0x000fe400078e0a1d */
[C---:B------:R-:W-:Y:S01]  /*5000*/  IMAD R27, R26.reuse, -0x800000, R23 ;  /* 0xff8000001a1b7824 */ /* 0x040fe200078e0217 */
[----:B------:R-:W-:Y:S01]  /*5010*/  IADD3 R26, PT, PT, R26, 0x7f, -R22 ;  /* 0x0000007f1a1a7810 */ /* 0x000fe20007ffe816 */
[----:B------:R-:W0:Y:S01]  /*5020*/  MUFU.RCP R29, R28 ;  /* 0x0000001c001d7308 */ /* 0x000e220000001000 */
[----:B------:R-:W-:Y:S02]  /*5030*/  FADD.FTZ R0, -R28, -RZ ;  /* 0x800000ff1c007221 */ /* 0x000fe40000010100 */
[----:B------:R-:W-:Y:S02]  /*5040*/  IADD3 R15, PT, PT, R26, R15, RZ ;  /* 0x0000000f1a0f7210 */ /* 0x000fe40007ffe0ff */
[----:B0-----:R-:W-:-:S04]  /*5050*/  FFMA R22, R29, R0, 1 ;  /* 0x3f8000001d167423 */ /* 0x001fc80000000000 */
[----:B------:R-:W-:-:S04]  /*5060*/  FFMA R22, R29, R22, R29 ;  /* 0x000000161d167223 */ /* 0x000fc8000000001d */
[----:B------:R-:W-:-:S04]  /*5070*/  FFMA R29, R27, R22, RZ ;  /* 0x000000161b1d7223 */ /* 0x000fc800000000ff */
[----:B------:R-:W-:-:S04]  /*5080*/  FFMA R23, R0, R29, R27 ;  /* 0x0000001d00177223 */ /* 0x000fc8000000001b */
[----:B------:R-:W-:-:S04]  /*5090*/  FFMA R23, R22, R23, R29 ;  /* 0x0000001716177223 */ /* 0x000fc8000000001d */
[----:B------:R-:W-:-:S04]  /*50a0*/  FFMA R28, R0, R23, R27 ;  /* 0x00000017001c7223 */ /* 0x000fc8000000001b */
[----:B------:R-:W-:-:S05]  /*50b0*/  FFMA R0, R22, R28, R23 ;  /* 0x0000001c16007223 */ /* 0x000fca0000000017 */
[----:B------:R-:W-:-:S04]  /*50c0*/  SHF.R.U32.HI R26, RZ, 0x17, R0 ;  /* 0x00000017ff1a7819 */ /* 0x000fc80000011600 */
[----:B------:R-:W-:-:S04]  /*50d0*/  LOP3.LUT R26, R26, 0xff, RZ, 0xc0, !PT ;  /* 0x000000ff1a1a7812 */ /* 0x000fc800078ec0ff */
[----:B------:R-:W-:-:S04]  /*50e0*/  IADD3 R26, PT, PT, R26, R15, RZ ;  /* 0x0000000f1a1a7210 */ /* 0x000fc80007ffe0ff */
[----:B------:R-:W-:-:S04]  /*50f0*/  IADD3 R27, PT, PT, R26, -0x1, RZ ;  /* 0xffffffff1a1b7810 */ /* 0x000fc80007ffe0ff */
[----:B------:R-:W-:-:S13]  /*5100*/  ISETP.GE.U32.AND P0, PT, R27, 0xfe, PT ;  /* 0x000000fe1b00780c */ /* 0x000fda0003f06070 */
[----:B------:R-:W-:Y:S05]  /*5110*/  @!P0 BRA `(.L_x_173) ;  /* 0x0000000000808947 */ /* 0x000fea0003800000 */
[----:B------:R-:W-:-:S13]  /*5120*/  ISETP.GT.AND P0, PT, R26, 0xfe, PT ;  /* 0x000000fe1a00780c */ /* 0x000fda0003f04270 */
[----:B------:R-:W-:Y:S05]  /*5130*/  @P0 BRA `(.L_x_174) ;  /* 0x00000000006c0947 */ /* 0x000fea0003800000 */
[----:B------:R-:W-:-:S13]  /*5140*/  ISETP.GE.AND P0, PT, R26, 0x1, PT ;  /* 0x000000011a00780c */ /* 0x000fda0003f06270 */
[----:B------:R-:W-:Y:S05]  /*5150*/  @P0 BRA `(.L_x_175) ;  /* 0x0000000000740947 */ /* 0x000fea0003800000 */
[----:B------:R-:W-:Y:S02]  /*5160*/  ISETP.GE.AND P0, PT, R26, -0x18, PT ;  /* 0xffffffe81a00780c */ /* 0x000fe40003f06270 */
[----:B------:R-:W-:-:S11]  /*5170*/  LOP3.LUT R0, R0, 0x80000000, RZ, 0xc0, !PT ;  /* 0x8000000000007812 */ /* 0x000fd600078ec0ff */
[----:B------:R-:W-:Y:S05]  /*5180*/  @!P0 BRA `(.L_x_175) ;  /* 0x0000000000688947 */ /* 0x000fea0003800000 */
[CCC-:B------:R-:W-:Y:S01]  /*5190*/  FFMA.RP R15, R22.reuse, R28.reuse, R23.reuse ;  /* 0x0000001c160f7223 */ /* 0x1c0fe20000008017 */
[CCC-:B------:R-:W-:Y:S01]  /*51a0*/  FFMA.RM R32, R22.reuse, R28.reuse, R23.reuse ;  /* 0x0000001c16207223 */ /* 0x1c0fe20000004017 */
[----:B------:R-:W-:Y:S01]  /*51b0*/  FFMA.RZ R22, R22, R28, R23 ;  /* 0x0000001c16167223 */ /* 0x000fe2000000c017 */
[C---:B------:R-:W-:Y:S02]  /*51c0*/  ISETP.NE.AND P3, PT, R26.reuse, RZ, PT ;  /* 0x000000ff1a00720c */ /* 0x040fe40003f65270 */
[----:B------:R-:W-:Y:S02]  /*51d0*/  ISETP.NE.AND P2, PT, R26, RZ, PT ;  /* 0x000000ff1a00720c */ /* 0x000fe40003f45270 */
[----:B------:R-:W-:Y:S02]  /*51e0*/  LOP3.LUT R22, R22, 0x7fffff, RZ, 0xc0, !PT ;  /* 0x007fffff16167812 */ /* 0x000fe400078ec0ff */
[----:B------:R-:W-:Y:S01]  /*51f0*/  FSETP.NEU.FTZ.AND P0, PT, R15, R32, PT ;  /* 0x000000200f00720b */ /* 0x000fe20003f1d000 */
[----:B------:R-:W-:Y:S01]  /*5200*/  VIADD R15, R26, 0x20 ;  /* 0x000000201a0f7836 */ /* 0x000fe20000000000 */
[----:B------:R-:W-:-:S02]  /*5210*/  LOP3.LUT R22, R22, 0x800000, RZ, 0xfc, !PT ;  /* 0x0080000016167812 */ /* 0x000fc400078efcff */
[----:B------:R-:W-:Y:S02]  /*5220*/  IADD3 R26, PT, PT, -R26, RZ, RZ ;  /* 0x000000ff1a1a7210 */ /* 0x000fe40007ffe1ff */
[----:B------:R-:W-:Y:S02]  /*5230*/  SHF.L.U32 R15, R22, R15, RZ ;  /* 0x0000000f160f7219 */ /* 0x000fe400000006ff */
[----:B------:R-:W-:Y:S02]  /*5240*/  SEL R23, R26, RZ, P3 ;  /* 0x000000ff1a177207 */ /* 0x000fe40001800000 */
[----:B------:R-:W-:Y:S02]  /*5250*/  ISETP.NE.AND P2, PT, R15, RZ, P2 ;  /* 0x000000ff0f00720c */ /* 0x000fe40001745270 */
[----:B------:R-:W-:Y:S02]  /*5260*/  SHF.R.U32.HI R26, RZ, R23, R22 ;  /* 0x00000017ff1a7219 */ /* 0x000fe40000011616 */
[----:B------:R-:W-:-:S02]  /*5270*/  PLOP3.LUT P0, PT, P0, P2, PT, 0xf8, 0x8f ;  /* 0x00000000008f781c */ /* 0x000fc40000705f70 */
[----:B------:R-:W-:Y:S02]  /*5280*/  SHF.R.U32.HI R22, RZ, 0x1, R26 ;  /* 0x00000001ff167819 */ /* 0x000fe4000001161a */
[----:B------:R-:W-:-:S04]  /*5290*/  SEL R15, RZ, 0x1, !P0 ;  /* 0x00000001ff0f7807 */ /* 0x000fc80004000000 */
[----:B------:R-:W-:-:S04]  /*52a0*/  LOP3.LUT R15, R15, 0x1, R22, 0xf8, !PT ;  /* 0x000000010f0f7812 */ /* 0x000fc800078ef816 */
[----:B------:R-:W-:-:S04]  /*52b0*/  LOP3.LUT R15, R15, R26, RZ, 0xc0, !PT ;  /* 0x0000001a0f0f7212 */ /* 0x000fc800078ec0ff */
[----:B------:R-:W-:-:S04]  /*52c0*/  IADD3 R15, PT, PT, R22, R15, RZ ;  /* 0x0000000f160f7210 */ /* 0x000fc80007ffe0ff */
[----:B------:R-:W-:Y:S01]  /*52d0*/  LOP3.LUT R0, R15, R0, RZ, 0xfc, !PT ;  /* 0x000000000f007212 */ /* 0x000fe200078efcff */
[----:B------:R-:W-:Y:S06]  /*52e0*/  BRA `(.L_x_175) ;  /* 0x0000000000107947 */ /* 0x000fec0003800000 */
.L_x_174:
[----:B------:R-:W-:-:S04]  /*52f0*/  LOP3.LUT R0, R0, 0x80000000, RZ, 0xc0, !PT ;  /* 0x8000000000007812 */ /* 0x000fc800078ec0ff */
[----:B------:R-:W-:Y:S01]  /*5300*/  LOP3.LUT R0, R0, 0x7f800000, RZ, 0xfc, !PT ;  /* 0x7f80000000007812 */ /* 0x000fe200078efcff */
[----:B------:R-:W-:Y:S06]  /*5310*/  BRA `(.L_x_175) ;  /* 0x0000000000047947 */ /* 0x000fec0003800000 */
.L_x_173:
[----:B------:R-:W-:-:S07]  /*5320*/  LEA R0, R15, R0, 0x17 ;  /* 0x000000000f007211 */ /* 0x000fce00078eb8ff */
.L_x_175:
[----:B------:R-:W-:Y:S05]  /*5330*/  BSYNC.RECONVERGENT B2 ;  /* 0x0000000000027941 */ /* 0x000fea0003800200 */
.L_x_172:
[----:B------:R-:W-:Y:S05]  /*5340*/  BRA `(.L_x_176) ;  /* 0x0000000000207947 */ /* 0x000fea0003800000 */
.L_x_171:
[----:B------:R-:W-:-:S04]  /*5350*/  LOP3.LUT R0, R0, 0x80000000, R23, 0x48, !PT ;  /* 0x8000000000007812 */ /* 0x000fc800078e4817 */
[----:B------:R-:W-:Y:S01]  /*5360*/  LOP3.LUT R0, R0, 0x7f800000, RZ, 0xfc, !PT ;  /* 0x7f80000000007812 */ /* 0x000fe200078efcff */
[----:B------:R-:W-:Y:S06]  /*5370*/  BRA `(.L_x_176) ;  /* 0x0000000000147947 */ /* 0x000fec0003800000 */
.L_x_170:
[----:B------:R-:W-:Y:S01]  /*5380*/  LOP3.LUT R0, R0, 0x80000000, R23, 0x48, !PT ;  /* 0x8000000000007812 */ /* 0x000fe200078e4817 */
[----:B------:R-:W-:Y:S06]  /*5390*/  BRA `(.L_x_176) ;  /* 0x00000000000c7947 */ /* 0x000fec0003800000 */
.L_x_169:
[----:B------:R-:W0:Y:S01]  /*53a0*/  MUFU.RSQ R0, -QNAN ;  /* 0xffc0000000007908 */ /* 0x000e220000001400 */
[----:B------:R-:W-:Y:S05]  /*53b0*/  BRA `(.L_x_176) ;  /* 0x0000000000047947 */ /* 0x000fea0003800000 */
.L_x_168:
[----:B------:R-:W-:-:S07]  /*53c0*/  FADD.FTZ R0, R30, R0 ;  /* 0x000000001e007221 */ /* 0x000fce0000010000 */
.L_x_176:
[----:B------:R-:W-:Y:S05]  /*53d0*/  BSYNC.RECONVERGENT B1 ;  /* 0x0000000000017941 */ /* 0x000fea0003800200 */
.L_x_166:
[----:B------:R-:W-:-:S04]  /*53e0*/  HFMA2 R15, -RZ, RZ, 0, 0 ;  /* 0x00000000ff0f7431 */ /* 0x000fc800000001ff */
[----:B0-----:R-:W-:Y:S05]  /*53f0*/  RET.REL.NODEC R14 `(_ZN3cub18CUB_300001_SM_10006detail9transform16transform_kernelINS2_10policy_hubILb1EN4cuda3std3__45tupleIJN6thrust24THRUST_300001_SM_1000_NS6detail15normal_iteratorINSA_10device_ptrIiEEEEEEEE10policy1000El17raytracer_functorNSC_INSD_IhEEEEJPiEEEvT0_iT1_T2_DpNS2_10kernel_argIT3_EE) ;  /* 0xffffffac0e007950 */ /* 0x001fea0003c3ffff */
.L_x_177:
[----:B------:R-:W-:-:S00]  /*5400*/  BRA `(.L_x_177) ;  /* 0xfffffffc00fc7947 */ /* 0x000fc0000383ffff */
[----:B------:R-:W-:-:S00]  /*5410*/  NOP ;  /* 0x0000000000007918 */ /* 0x000fc00000000000 */
        /* <DEDUP_REMOVED lines=14> */
.L_x_362:


//--------------------- .text._ZN3cub18CUB_300001_SM_10006detail9transform16transform_kernelINS2_10policy_hubILb1EN4cuda3std3__45tupleIJN6thrust24THRUST_300001_SM_1000_NS6detail15normal_iteratorINSA_10device_ptrIiEEEEEEEE10policy1000Ei17raytracer_functorNSC_INSD_IhEEEEJPiEEEvT0_iT1_T2_DpNS2_10kernel_argIT3_EE --------------------------
	.section	.text._ZN3cub18CUB_300001_SM_10006detail9transform16transform_kernelINS2_10policy_hubILb1EN4cuda3std3__45tupleIJN6thrust24THRUST_300001_SM_1000_NS6detail15normal_iteratorINSA_10device_ptrIiEEEEEEEE10policy1000Ei17raytracer_functorNSC_INSD_IhEEEEJPiEEEvT0_iT1_T2_DpNS2_10kernel_argIT3_EE,"ax",@progbits
	.align	128
        .global         _ZN3cub18CUB_300001_SM_10006detail9transform16transform_kernelINS2_10policy_hubILb1EN4cuda3std3__45tupleIJN6thrust24THRUST_300001_SM_1000_NS6detail15normal_iteratorINSA_10device_ptrIiEEEEEEEE10policy1000Ei17raytracer_functorNSC_INSD_IhEEEEJPiEEEvT0_iT1_T2_DpNS2_10kernel_argIT3_EE
        .type           _ZN3cub18CUB_300001_SM_10006detail9transform16transform_kernelINS2_10policy_hubILb1EN4cuda3std3__45tupleIJN6thrust24THRUST_300001_SM_1000_NS6detail15normal_iteratorINSA_10device_ptrIiEEEEEEEE10policy1000Ei17raytracer_functorNSC_INSD_IhEEEEJPiEEEvT0_iT1_T2_DpNS2_10kernel_argIT3_EE,@function
        .size           _ZN3cub18CUB_300001_SM_10006detail9transform16transform_kernelINS2_10policy_hubILb1EN4cuda3std3__45tupleIJN6thrust24THRUST_300001_SM_1000_NS6detail15normal_iteratorINSA_10device_ptrIiEEEEEEEE10policy1000Ei17raytracer_functorNSC_INSD_IhEEEEJPiEEEvT0_iT1_T2_DpNS2_10kernel_argIT3_EE,(.L_x_364 - _ZN3cub18CUB_300001_SM_10006detail9transform16transform_kernelINS2_10policy_hubILb1EN4cuda3std3__45tupleIJN6thrust24THRUST_300001_SM_1000_NS6detail15normal_iteratorINSA_10device_ptrIiEEEEEEEE10policy1000Ei17raytracer_functorNSC_INSD_IhEEEEJPiEEEvT0_iT1_T2_DpNS2_10kernel_argIT3_EE)
        .other          _ZN3cub18CUB_300001_SM_10006detail9transform16transform_kernelINS2_10policy_hubILb1EN4cuda3std3__45tupleIJN6thrust24THRUST_300001_SM_1000_NS6detail15normal_iteratorINSA_10device_ptrIiEEEEEEEE10policy1000Ei17raytracer_functorNSC_INSD_IhEEEEJPiEEEvT0_iT1_T2_DpNS2_10kernel_argIT3_EE,@"STO_CUDA_ENTRY STV_DEFAULT"
_ZN3cub18CUB_300001_SM_10006detail9transform16transform_kernelINS2_10policy_hubILb1EN4cuda3std3__45tupleIJN6thrust24THRUST_300001_SM_1000_NS6detail15normal_iteratorINSA_10device_ptrIiEEEEEEEE10policy1000Ei17raytracer_functorNSC_INSD_IhEEEEJPiEEEvT0_iT1_T2_DpNS2_10kernel_argIT3_EE:
.text._ZN3cub18CUB_300001_SM_10006detail9transform16transform_kernelINS2_10policy_hubILb1EN4cuda3std3__45tupleIJN6thrust24THRUST_300001_SM_1000_NS6detail15normal_iteratorINSA_10device_ptrIiEEEEEEEE10policy1000Ei17raytracer_functorNSC_INSD_IhEEEEJPiEEEvT0_iT1_T2_DpNS2_10kernel_argIT3_EE:
[----:B------:R-:W-:Y:S08]  /*0000*/  LDC R1, c[0x0][0x37c] ;  /* 0x0000df00ff017b82 */ /* 0x000ff00000000800 */
[----:B------:R-:W0:Y:S01]  /*0010*/  LDC.64 R2, c[0x0][0x380] ;  /* 0x0000e000ff027b82 */ /* 0x000e220000000a00 */
[----:B------:R-:W1:Y:S01]  /*0020*/  S2R R7, SR_TID.X ;  /* 0x0000000000077919 */ /* 0x000e620000002100 */
[----:B------:R-:W2:Y:S01]  /*0030*/  LDCU.64 UR8, c[0x0][0x358] ;  /* 0x00006b00ff0877ac */ /* 0x000ea20008000a00 */
[----:B------:R-:W-:Y:S05]  /*0040*/  BSSY.RECONVERGENT B0, `(.L_x_178) ;  /* 0x0000015000007945 */ /* 0x000fea0003800200 */
[----:B------:R-:W3:Y:S08]  /*0050*/  S2UR UR4, SR_CTAID.X ;  /* 0x00000000000479c3 */ /* 0x000ef00000002500 */
[----:B------:R-:W4:Y:S01]  /*0060*/  LDC.64 R12, c[0x0][0x398] ;  /* 0x0000e600ff0c7b82 */ /* 0x000f220000000a00 */
[----:B0-----:R-:W-:-:S07]  /*0070*/  SHF.L.U32 R0, R3, 0x7, RZ ;  /* 0x0000000703007819 */ /* 0x001fce00000006ff */
[----:B------:R-:W0:Y:S01]  /*0080*/  LDC.64 R18, c[0x0][0x3a0] ;  /* 0x0000e800ff127b82 */ /* 0x000e220000000a00 */
[----:B---3--:R-:W-:Y:S01]  /*0090*/  IMAD R9, R0, UR4, RZ ;  /* 0x0000000400097c24 */ /* 0x008fe2000f8e02ff */
[----:B-1----:R-:W-:-:S04]  /*00a0*/  SHF.L.U32 R11, R7, 0x7, RZ ;  /* 0x00000007070b7819 */ /* 0x002fc800000006ff */
[C---:B------:R-:W-:Y:S02]  /*00b0*/  IADD3 R5, PT, PT, -R9.reuse, R2, RZ ;  /* 0x0000000209057210 */ /* 0x040fe40007ffe1ff */
[----:B----4-:R-:W-:Y:S02]  /*00c0*/  IADD3 R10, P2, PT, R9, R12, RZ ;  /* 0x0000000c090a7210 */ /* 0x010fe40007f5e0ff */
[CC--:B------:R-:W-:Y:S02]  /*00d0*/  VIMNMX R24, PT, PT, R0.reuse, R5.reuse, PT ;  /* 0x0000000500187248 */ /* 0x0c0fe40003fe0100 */
[----:B------:R-:W-:-:S03]  /*00e0*/  ISETP.GT.AND P1, PT, R0, R5, PT ;  /* 0x000000050000720c */ /* 0x000fc60003f24270 */
[----:B------:R-:W-:Y:S02]  /*00f0*/  IMAD.SHL.U32 R2, R24, 0x4, RZ ;  /* 0x0000000418027824 */ /* 0x000fe400078e00ff */
[----:B0-----:R-:W-:-:S03]  /*0100*/  IMAD.WIDE R18, R9, 0x4, R18 ;  /* 0x0000000409127825 */ /* 0x001fc600078e0212 */
[----:B------:R-:W-:-:S13]  /*0110*/  ISETP.GE.AND P0, PT, R11, R2, PT ;  /* 0x000000020b00720c */ /* 0x000fda0003f06270 */
[----:B--2---:R-:W-:Y:S05]  /*0120*/  @P0 BRA `(.L_x_179) ;  /* 0x0000000000180947 */ /* 0x004fea0003800000 */
.L_x_180:
[----:B------:R-:W-:Y:S02]  /*0130*/  IADD3 R4, P0, PT, R18, R11, RZ ;  /* 0x0000000b12047210 */ /* 0x000fe40007f1e0ff */
[----:B------:R-:W-:Y:S02]  /*0140*/  IADD3 R11, PT, PT, R11, 0x4000, RZ ;  /* 0x000040000b0b7810 */ /* 0x000fe40007ffe0ff */
[----:B------:R-:W-:Y:S02]  /*0150*/  IADD3.X R5, PT, PT, RZ, R19, RZ, P0, !PT ;  /* 0x00000013ff057210 */ /* 0x000fe400007fe4ff */
[----:B------:R-:W-:-:S03]  /*0160*/  ISETP.GE.AND P0, PT, R11, R2, PT ;  /* 0x000000020b00720c */ /* 0x000fc60003f06270 */
[----:B------:R0:W-:Y:S10]  /*0170*/  CCTL.E.PF2 [R4] ;  /* 0x000000000400798f */ /* 0x0001f40000800100 */
[----:B0-----:R-:W-:Y:S05]  /*0180*/  @!P0 BRA `(.L_x_180) ;  /* 0xfffffffc00e88947 */ /* 0x001fea000383ffff */
.L_x_179:
[----:B------:R-:W-:Y:S05]  /*0190*/  BSYNC.RECONVERGENT B0 ;  /* 0x0000000000007941 */ /* 0x000fea0003800200 */
.L_x_178:
[----:B------:R-:W-:Y:S01]  /*01a0*/  LEA.HI.X.SX32 R8, R9, R13, 0x1, P2 ;  /* 0x0000000d09087211 */ /* 0x000fe200010f0eff */
[----:B------:R-:W-:Y:S06]  /*01b0*/  @P1 BRA `(.L_x_181) ;  /* 0x0000002400441947 */ /* 0x000fec0003800000 */
        /* <DEDUP_REMOVED lines=11> */
.L_x_257:
[----:B------:R-:W-:Y:S01]  /*0270*/  IMAD R5, R6, 0x80, R7 ;  /* 0x0000008006057824 */ /* 0x000fe200078e0207 */
[----:B0-----:R-:W0:Y:S03]  /*0280*/  LDC.64 R2, c[0x0][0x390] ;  /* 0x0000e400ff027b82 */ /* 0x001e260000000a00 */
[----:B------:R-:W-:-:S05]  /*0290*/  IMAD.WIDE R14, R5, 0x4, R18 ;  /* 0x00000004050e7825 */ /* 0x000fca00078e0212 */
[----:B------:R-:W2:Y:S01]  /*02a0*/  LDG.E R4, desc[UR8][R14.64] ;  /* 0x000000080e047981 */ /* 0x000ea2000c1e1900 */
[----:B------:R-:W-:Y:S02]  /*02b0*/  MOV R27, RZ ;  /* 0x000000ff001b7202 */ /* 0x000fe40000000f00 */
[----:B------:R-:W-:Y:S02]  /*02c0*/  MOV R24, 0xd09502f9 ;  /* 0xd09502f900187802 */ /* 0x000fe40000000f00 */
[----:B0-----:R-:W-:-:S04]  /*02d0*/  IABS R16, R3 ;  /* 0x0000000300107213 */ /* 0x001fc80000000000 */
[----:B------:R-:W0:Y:S08]  /*02e0*/  I2F.RP R9, R16 ;  /* 0x0000001000097306 */ /* 0x000e300000209400 */
[----:B0-----:R-:W0:Y:S02]  /*02f0*/  MUFU.RCP R9, R9 ;  /* 0x0000000900097308 */ /* 0x001e240000001000 */
[----:B0-----:R-:W-:-:S06]  /*0300*/  IADD3 R12, PT, PT, R9, 0xffffffe, RZ ;  /* 0x0ffffffe090c7810 */ /* 0x001fcc0007ffe0ff */
[----:B------:R0:W1:Y:S02]  /*0310*/  F2I.FTZ.U32.TRUNC.NTZ R13, R12 ;  /* 0x0000000c000d7305 */ /* 0x000064000021f000 */
[----:B0-----:R-:W-:Y:S02]  /*0320*/  MOV R12, RZ ;  /* 0x000000ff000c7202 */ /* 0x001fe40000000f00 */
[----:B-1----:R-:W-:-:S05]  /*0330*/  IADD3 R11, PT, PT, RZ, -R13, RZ ;  /* 0x8000000dff0b7210 */ /* 0x002fca0007ffe0ff */
[----:B------:R-:W-:-:S04]  /*0340*/  IMAD R11, R11, R16, RZ ;  /* 0x000000100b0b7224 */ /* 0x000fc800078e02ff */
[----:B------:R-:W-:Y:S01]  /*0350*/  IMAD.HI.U32 R13, R13, R11, R12 ;  /* 0x0000000b0d0d7227 */ /* 0x000fe200078e000c */
[----:B--2---:R-:W-:-:S05]  /*0360*/  IABS R14, R4 ;  /* 0x00000004000e7213 */ /* 0x004fca0000000000 */
[----:B------:R-:W-:Y:S01]  /*0370*/  IMAD.MOV.U32 R11, RZ, RZ, R14 ;  /* 0x000000ffff0b7224 */ /* 0x000fe200078e000e */
[----:B------:R-:W-:-:S03]  /*0380*/  MOV R14, RZ ;  /* 0x000000ff000e7202 */ /* 0x000fc60000000f00 */
[----:B------:R-:W-:-:S05]  /*0390*/  IMAD.HI.U32 R13, R13, R11, RZ ;  /* 0x0000000b0d0d7227 */ /* 0x000fca00078e00ff */
[----:B------:R-:W-:-:S05]  /*03a0*/  IADD3 R9, PT, PT, -R13, RZ, RZ ;  /* 0x000000ff0d097210 */ /* 0x000fca0007ffe1ff */
[----:B------:R-:W-:-:S05]  /*03b0*/  IMAD R9, R16, R9, R11 ;  /* 0x0000000910097224 */ /* 0x000fca00078e020b */
[----:B------:R-:W-:-:S13]  /*03c0*/  ISETP.GT.U32.AND P1, PT, R16, R9, PT ;  /* 0x000000091000720c */ /* 0x000fda0003f24070 */
[-C--:B------:R-:W-:Y:S02]  /*03d0*/  @!P1 IADD3 R9, PT, PT, R9, -R16.reuse, RZ ;  /* 0x8000001009099210 */ /* 0x080fe40007ffe0ff */
[----:B------:R-:W-:Y:S02]  /*03e0*/  @!P1 IADD3 R13, PT, PT, R13, 0x1, RZ ;  /* 0x000000010d0d9810 */ /* 0x000fe40007ffe0ff */
[----:B------:R-:W-:Y:S02]  /*03f0*/  ISETP.GE.U32.AND P0, PT, R9, R16, PT ;  /* 0x000000100900720c */ /* 0x000fe40003f06070 */
[----:B------:R-:W-:Y:S02]  /*0400*/  LOP3.LUT R9, R4, R3, RZ, 0x3c, !PT ;  /* 0x0000000304097212 */ /* 0x000fe400078e3cff */
[----:B------:R-:W-:Y:S02]  /*0410*/  ISETP.NE.AND P1, PT, R3, RZ, PT ;  /* 0x000000ff0300720c */ /* 0x000fe40003f25270 */
[----:B------:R-:W-:-:S07]  /*0420*/  ISETP.GE.AND P2, PT, R9, RZ, PT ;  /* 0x000000ff0900720c */ /* 0x000fce0003f46270 */
[----:B------:R-:W-:Y:S01]  /*0430*/  @P0 VIADD R13, R13, 0x1 ;  /* 0x000000010d0d0836 */ /* 0x000fe20000000000 */
[----:B------:R-:W-:-:S05]  /*0440*/  ISETP.GE.U32.AND P0, PT, R2, 0x4, PT ;  /* 0x000000040200780c */ /* 0x000fca0003f06070 */
[----:B------:R-:W-:Y:S02]  /*0450*/  @!P2 IADD3 R13, PT, PT, -R13, RZ, RZ ;  /* 0x000000ff0d0da210 */ /* 0x000fe40007ffe1ff */
[----:B------:R-:W-:-:S04]  /*0460*/  @!P1 LOP3.LUT R13, RZ, R3, RZ, 0x33, !PT ;  /* 0x00000003ff0d9212 */ /* 0x000fc800078e33ff */
[----:B------:R-:W-:-:S05]  /*0470*/  IADD3 R9, PT, PT, -R13, RZ, RZ ;  /* 0x000000ff0d097210 */ /* 0x000fca0007ffe1ff */
[----:B------:R-:W-:Y:S02]  /*0480*/  IMAD R3, R3, R9, R4 ;  /* 0x0000000903037224 */ /* 0x000fe400078e0204 */
[----:B------:R-:W-:-:S03]  /*0490*/  VIADD R4, R13, -UR4 ;  /* 0x800000040d047c36 */ /* 0x000fc60008000000 */
[----:B------:R-:W-:Y:S02]  /*04a0*/  IADD3 R3, PT, PT, R3, -UR4, RZ ;  /* 0x8000000403037c10 */ /* 0x000fe4000fffe0ff */
[----:B------:R-:W-:Y:S02]  /*04b0*/  I2FP.F32.S32 R4, R4 ;  /* 0x0000000400047245 */ /* 0x000fe40000201400 */
[----:B------:R-:W-:Y:S01]  /*04c0*/  I2FP.F32.S32 R3, R3 ;  /* 0x0000000300037245 */ /* 0x000fe20000201400 */
[----:B------:R-:W-:Y:S06]  /*04d0*/  @!P0 BRA `(.L_x_183) ;  /* 0x0000001000388947 */ /* 0x000fec0003800000 */
[----:B------:R-:W0:Y:S01]  /*04e0*/  LDC.64 R16, c[0x0][0x388] ;  /* 0x0000e200ff107b82 */ /* 0x000e220000000a00 */
[----:B------:R-:W-:Y:S02]  /*04f0*/  HFMA2 R2, -RZ, RZ, 0, 0 ;  /* 0x00000000ff027431 */ /* 0x000fe400000001ff */
[----:B------:R-:W-:Y:S01]  /*0500*/  IMAD.MOV.U32 R27, RZ, RZ, RZ ;  /* 0x000000ffff1b7224 */ /* 0x000fe200078e00ff */
[----:B------:R-:W-:-:S07]  /*0510*/  MOV R24, 0xd09502f9 ;  /* 0xd09502f900187802 */ /* 0x000fce0000000f00 */
.L_x_224:
[----:B0-----:R-:W-:-:S05]  /*0520*/  IMAD.WIDE.U32 R14, R2, 0x1c, R16 ;  /* 0x0000001c020e7825 */ /* 0x001fca00078e0010 */
[----:B------:R-:W2:Y:S04]  /*0530*/  LDG.E R12, desc[UR8][R14.64+0x10] ;  /* 0x000010080e0c7981 */ /* 0x000ea8000c1e1900 */
[----:B------:R-:W3:Y:S04]  /*0540*/  LDG.E R11, desc[UR8][R14.64+0x14] ;  /* 0x000014080e0b7981 */ /* 0x000ee8000c1e1900 */
[----:B------:R-:W4:Y:S04]  /*0550*/  LDG.E R23, desc[UR8][R14.64+0xc] ;  /* 0x00000c080e177981 */ /* 0x000f28000c1e1900 */
[----:B------:R0:W5:Y:S01]  /*0560*/  LDG.E R9, desc[UR8][R14.64] ;  /* 0x000000080e097981 */ /* 0x000162000c1e1900 */
[----:B------:R-:W-:Y:S01]  /*0570*/  IADD3 R2, PT, PT, R2, 0x4, RZ ;  /* 0x0000000402027810 */ /* 0x000fe20007ffe0ff */
[----:B------:R-:W-:Y:S03]  /*0580*/  BSSY.RECONVERGENT B2, `(.L_x_184) ;  /* 0x000003b000027945 */ /* 0x000fe60003800200 */
[----:B------:R-:W-:Y:S01]  /*0590*/  ISETP.NE.AND P2, PT, R2, UR5, PT ;  /* 0x0000000502007c0c */ /* 0x000fe2000bf45270 */
[----:B--2---:R-:W-:Y:S01]  /*05a0*/  FADD R12, R3, -R12 ;  /* 0x8000000c030c7221 */ /* 0x004fe20000000000 */
[----:B---3--:R-:W-:-:S03]  /*05b0*/  FADD R11, R4, -R11 ;  /* 0x8000000b040b7221 */ /* 0x008fc60000000000 */
[----:B------:R-:W-:Y:S01]  /*05c0*/  FMUL R20, R12, R12 ;  /* 0x0000000c0c147220 */ /* 0x000fe20000400000 */
[----:B------:R-:W-:Y:S01]  /*05d0*/  FMUL R13, R11, R11 ;  /* 0x0000000b0b0d7220 */ /* 0x000fe20000400000 */
[----:B----4-:R-:W-:Y:S01]  /*05e0*/  FMUL R23, R23, R23 ;  /* 0x0000001717177220 */ /* 0x010fe20000400000 */
[----:B------:R-:W-:Y:S02]  /*05f0*/  IMAD.MOV.U32 R11, RZ, RZ, -0x2f6afd07 ;  /* 0xd09502f9ff0b7424 */ /* 0x000fe400078e00ff */
        /* <DEDUP_REMOVED lines=12> */
[----:B-----5:R-:W-:Y:S05]  /*06c0*/  CALL.REL.NOINC `($__internal_2_$__cuda_sm20_sqrt_rn_f32_slowpath) ;  /* 0x00000044002c7944 */ /* 0x020fea0003c00000 */
[----:B------:R-:W-:Y:S01]  /*06d0*/  MOV R26, R22 ;  /* 0x00000016001a7202 */ /* 0x000fe20000000f00 */
[----:B------:R-:W-:Y:S06]  /*06e0*/  BRA `(.L_x_188) ;  /* 0x0000000000107947 */ /* 0x000fec0003800000 */
.L_x_187:
[----:B------:R-:W-:Y:S01]  /*06f0*/  FMUL.FTZ R26, R11, R12 ;  /* 0x0000000c0b1a7220 */ /* 0x000fe20000410000 */
[----:B------:R-:W-:-:S03]  /*0700*/  FMUL.FTZ R0, R12, 0.5 ;  /* 0x3f0000000c007820 */ /* 0x000fc60000410000 */
[----:B------:R-:W-:-:S04]  /*0710*/  FFMA R11, -R26, R26, R11 ;  /* 0x0000001a1a0b7223 */ /* 0x000fc8000000010b */
[----:B------:R-:W-:-:S07]  /*0720*/  FFMA R26, R11, R0, R26 ;  /* 0x000000000b1a7223 */ /* 0x000fce000000001a */
.L_x_188:
[----:B------:R-:W-:Y:S05]  /*0730*/  BSYNC.RECONVERGENT B0 ;  /* 0x0000000000007941 */ /* 0x000fea0003800200 */
.L_x_186:
[----:B------:R-:W-:Y:S01]  /*0740*/  IADD3 R0, PT, PT, R23, -0xd000000, RZ ;  /* 0xf300000017007810 */ /* 0x000fe20007ffe0ff */
[----:B------:R0:W1:Y:S03]  /*0750*/  MUFU.RSQ R12, R23 ;  /* 0x00000017000c7308 */ /* 0x0000660000001400 */
[----:B------:R-:W-:-:S13]  /*0760*/  ISETP.GT.U32.AND P0, PT, R0, 0x727fffff, PT ;  /* 0x727fffff0000780c */ /* 0x000fda0003f04070 */
[----:B0-----:R-:W-:Y:S05]  /*0770*/  @!P0 BRA `(.L_x_189) ;  /* 0x00000000001c8947 */ /* 0x001fea0003800000 */
[----:B------:R-:W-:Y:S01]  /*0780*/  BSSY.RECONVERGENT B0, `(.L_x_190) ;  /* 0x0000004000007945 */ /* 0x000fe20003800200 */
[----:B------:R-:W-:Y:S01]  /*0790*/  IMAD.MOV.U32 R11, RZ, RZ, R23 ;  /* 0x000000ffff0b7224 */ /* 0x000fe200078e0017 */
[----:B------:R-:W-:-:S07]  /*07a0*/  MOV R0, 0x7c0 ;  /* 0x000007c000007802 */ /* 0x000fce0000000f00 */
[----:B-1---5:R-:W-:Y:S05]  /*07b0*/  CALL.REL.NOINC `($__internal_2_$__cuda_sm20_sqrt_rn_f32_slowpath) ;  /* 0x0000004000f07944 */ /* 0x022fea0003c00000 */
[----:B------:R-:W-:Y:S05]  /*07c0*/  BSYNC.RECONVERGENT B0 ;  /* 0x0000000000007941 */ /* 0x000fea0003800200 */
.L_x_190:
[----:B------:R-:W-:Y:S01]  /*07d0*/  MOV R0, R22 ;  /* 0x0000001600007202 */ /* 0x000fe20000000f00 */
[----:B------:R-:W-:Y:S06]  /*07e0*/  BRA `(.L_x_191) ;  /* 0x0000000000107947 */ /* 0x000fec0003800000 */
.L_x_189:
[----:B-1----:R-:W-:Y:S01]  /*07f0*/  FMUL.FTZ R0, R23, R12 ;  /* 0x0000000c17007220 */ /* 0x002fe20000410000 */
[----:B------:R-:W-:-:S03]  /*0800*/  FMUL.FTZ R11, R12, 0.5 ;  /* 0x3f0000000c0b7820 */ /* 0x000fc60000410000 */
[----:B------:R-:W-:-:S04]  /*0810*/  FFMA R23, -R0, R0, R23 ;  /* 0x0000000000177223 */ /* 0x000fc80000000117 */
[----:B------:R-:W-:-:S07]  /*0820*/  FFMA R0, R23, R11, R0 ;  /* 0x0000000b17007223 */ /* 0x000fce0000000000 */
.L_x_191:
        /* <DEDUP_REMOVED lines=10> */
[----:B------:R-:W-:-:S07]  /*08d0*/  MOV R12, 0x8f0 ;  /* 0x000008f0000c7802 */ /* 0x000fce0000000f00 */
[----:B-----5:R-:W-:Y:S05]  /*08e0*/  CALL.REL.NOINC `($__internal_3_$__cuda_sm3x_div_rn_noftz_f32_slowpath) ;  /* 0x0000004000fc7944 */ /* 0x020fea0003c00000 */
[----:B------:R-:W-:-:S07]  /*08f0*/  MOV R12, R0 ;  /* 0x00000000000c7202 */ /* 0x000fce0000000f00 */
.L_x_193:
[----:B------:R-:W-:Y:S05]  /*0900*/  BSYNC.RECONVERGENT B3 ;  /* 0x0000000000037941 */ /* 0x000fea0003800200 */
.L_x_192:
[----:B-----5:R-:W-:Y:S01]  /*0910*/  FADD R11, R25, R26 ;  /* 0x0000001a190b7221 */ /* 0x020fe20000000000 */
[----:B------:R-:W-:-:S07]  /*0920*/  IMAD.MOV.U32 R0, RZ, RZ, R12 ;  /* 0x000000ffff007224 */ /* 0x000fce00078e000c */
.L_x_185:
[----:B------:R-:W-:Y:S05]  /*0930*/  BSYNC.RECONVERGENT B2 ;  /* 0x0000000000027941 */ /* 0x000fea0003800200 */
.L_x_184:
        /* <DEDUP_REMOVED lines=27> */
[----:B-----5:R-:W-:Y:S05]  /*0af0*/  CALL.REL.NOINC `($__internal_2_$__cuda_sm20_sqrt_rn_f32_slowpath) ;  /* 0x0000004000207944 */ /* 0x020fea0003c00000 */
[----:B------:R-:W-:Y:S01]  /*0b00*/  IMAD.MOV.U32 R9, RZ, RZ, R22 ;  /* 0x000000ffff097224 */ /* 0x000fe200078e0016 */
[----:B------:R-:W-:Y:S06]  /*0b10*/  BRA `(.L_x_198) ;  /* 0x0000000000107947 */ /* 0x000fec0003800000 */
.L_x_197:
[----:B------:R-:W-:Y:S01]  /*0b20*/  FMUL.FTZ R9, R12, R11 ;  /* 0x0000000b0c097220 */ /* 0x000fe20000410000 */
[----:B------:R-:W-:-:S03]  /*0b30*/  FMUL.FTZ R11, R11, 0.5 ;  /* 0x3f0000000b0b7820 */ /* 0x000fc60000410000 */
[----:B------:R-:W-:-:S04]  /*0b40*/  FFMA R0, -R9, R9, R12 ;  /* 0x0000000909007223 */ /* 0x000fc8000000010c */
[----:B------:R-:W-:-:S07]  /*0b50*/  FFMA R9, R0, R11, R9 ;  /* 0x0000000b00097223 */ /* 0x000fce0000000009 */
.L_x_198:
[----:B------:R-:W-:Y:S05]  /*0b60*/  BSYNC.RECONVERGENT B0 ;  /* 0x0000000000007941 */ /* 0x000fea0003800200 */
.L_x_196:
[----:B------:R-:W-:Y:S01]  /*0b70*/  IADD3 R11, PT, PT, R23, -0xd000000, RZ ;  /* 0xf3000000170b7810 */ /* 0x000fe20007ffe0ff */
[----:B------:R0:W1:Y:S03]  /*0b80*/  MUFU.RSQ R0, R23 ;  /* 0x0000001700007308 */ /* 0x0000660000001400 */
[----:B------:R-:W-:-:S13]  /*0b90*/  ISETP.GT.U32.AND P0, PT, R11, 0x727fffff, PT ;  /* 0x727fffff0b00780c */ /* 0x000fda0003f04070 */
[----:B0-----:R-:W-:Y:S05]  /*0ba0*/  @!P0 BRA `(.L_x_199) ;  /* 0x0000000000188947 */ /* 0x001fea0003800000 */
[----:B------:R-:W-:Y:S01]  /*0bb0*/  BSSY.RECONVERGENT B0, `(.L_x_200) ;  /* 0x0000004000007945 */ /* 0x000fe20003800200 */
[----:B------:R-:W-:Y:S02]  /*0bc0*/  MOV R11, R23 ;  /* 0x00000017000b7202 */ /* 0x000fe40000000f00 */
[----:B-1----:R-:W-:-:S07]  /*0bd0*/  MOV R0, 0xbf0 ;  /* 0x00000bf000007802 */ /* 0x002fce0000000f00 */
[----:B-----5:R-:W-:Y:S05]  /*0be0*/  CALL.REL.NOINC `($__internal_2_$__cuda_sm20_sqrt_rn_f32_slowpath) ;  /* 0x0000003c00e47944 */ /* 0x020fea0003c00000 */
[----:B------:R-:W-:Y:S05]  /*0bf0*/  BSYNC.RECONVERGENT B0 ;  /* 0x0000000000007941 */ /* 0x000fea0003800200 */
.L_x_200:
[----:B------:R-:W-:Y:S05]  /*0c00*/  BRA `(.L_x_201) ;  /* 0x0000000000107947 */ /* 0x000fea0003800000 */
.L_x_199:
[----:B-1----:R-:W-:Y:S01]  /*0c10*/  FMUL.FTZ R22, R23, R0 ;  /* 0x0000000017167220 */ /* 0x002fe20000410000 */
[----:B------:R-:W-:-:S03]  /*0c20*/  FMUL.FTZ R0, R0, 0.5 ;  /* 0x3f00000000007820 */ /* 0x000fc60000410000 */
[----:B------:R-:W-:-:S04]  /*0c30*/  FFMA R23, -R22, R22, R23 ;  /* 0x0000001616177223 */ /* 0x000fc80000000117 */
[----:B------:R-:W-:-:S07]  /*0c40*/  FFMA R22, R23, R0, R22 ;  /* 0x0000000017167223 */ /* 0x000fce0000000016 */
.L_x_201:
        /* <DEDUP_REMOVED lines=9> */
[----:B------:R-:W-:Y:S01]  /*0ce0*/  MOV R0, R22 ;  /* 0x0000001600007202 */ /* 0x000fe20000000f00 */
[----:B------:R-:W-:Y:S01]  /*0cf0*/  IMAD.MOV.U32 R13, RZ, RZ, R9 ;  /* 0x000000ffff0d7224 */ /* 0x000fe200078e0009 */
[----:B------:R-:W-:-:S07]  /*0d00*/  MOV R12, 0xd20 ;  /* 0x00000d20000c7802 */ /* 0x000fce0000000f00 */
[----:B-----5:R-:W-:Y:S05]  /*0d10*/  CALL.REL.NOINC `($__internal_3_$__cuda_sm3x_div_rn_noftz_f32_slowpath) ;  /* 0x0000003c00f07944 */ /* 0x020fea0003c00000 */
.L_x_203:
[----:B------:R-:W-:Y:S05]  /*0d20*/  BSYNC.RECONVERGENT B3 ;  /* 0x0000000000037941 */ /* 0x000fea0003800200 */
.L_x_202:
[----:B-----5:R-:W-:-:S07]  /*0d30*/  FADD R11, R26, R9 ;  /* 0x000000091a0b7221 */ /* 0x020fce0000000000 */
.L_x_195:
[----:B------:R-:W-:Y:S05]  /*0d40*/  BSYNC.RECONVERGENT B2 ;  /* 0x0000000000027941 */ /* 0x000fea0003800200 */
.L_x_194:
        /* <DEDUP_REMOVED lines=30> */
.L_x_207:
[----:B------:R-:W-:Y:S01]  /*0f30*/  FMUL.FTZ R25, R12, R11 ;  /* 0x0000000b0c197220 */ /* 0x000fe20000410000 */
[----:B------:R-:W-:-:S03]  /*0f40*/  FMUL.FTZ R11, R11, 0.5 ;  /* 0x3f0000000b0b7820 */ /* 0x000fc60000410000 */
[----:B------:R-:W-:-:S04]  /*0f50*/  FFMA R0, -R25, R25, R12 ;  /* 0x0000001919007223 */ /* 0x000fc8000000010c */
[----:B------:R-:W-:-:S07]  /*0f60*/  FFMA R25, R0, R11, R25 ;  /* 0x0000000b00197223 */ /* 0x000fce0000000019 */
.L_x_208:
[----:B------:R-:W-:Y:S05]  /*0f70*/  BSYNC.RECONVERGENT B0 ;  /* 0x0000000000007941 */ /* 0x000fea0003800200 */
.L_x_206:
        /* <DEDUP_REMOVED lines=9> */
.L_x_210:
[----:B------:R-:W-:Y:S05]  /*1010*/  BRA `(.L_x_211) ;  /* 0x0000000000107947 */ /* 0x000fea0003800000 */
.L_x_209:
[----:B-1----:R-:W-:Y:S01]  /*1020*/  FMUL.FTZ R22, R23, R0 ;  /* 0x0000000017167220 */ /* 0x002fe20000410000 */
[----:B------:R-:W-:-:S03]  /*1030*/  FMUL.FTZ R0, R0, 0.5 ;  /* 0x3f00000000007820 */ /* 0x000fc60000410000 */
[----:B------:R-:W-:-:S04]  /*1040*/  FFMA R23, -R22, R22, R23 ;  /* 0x0000001616177223 */ /* 0x000fc80000000117 */
[----:B------:R-:W-:-:S07]  /*1050*/  FFMA R22, R23, R0, R22 ;  /* 0x0000000017167223 */ /* 0x000fce0000000016 */
.L_x_211:
        /* <DEDUP_REMOVED lines=13> */
.L_x_213:
[----:B------:R-:W-:Y:S05]  /*1130*/  BSYNC.RECONVERGENT B3 ;  /* 0x0000000000037941 */ /* 0x000fea0003800200 */
.L_x_212:
[----:B-----5:R-:W-:-:S07]  /*1140*/  FADD R11, R26, R25 ;  /* 0x000000191a0b7221 */ /* 0x020fce0000000000 */
.L_x_205:
[----:B------:R-:W-:Y:S05]  /*1150*/  BSYNC.RECONVERGENT B2 ;  /* 0x0000000000027941 */ /* 0x000fea0003800200 */
.L_x_204:
        /* <DEDUP_REMOVED lines=8> */
[----:B------:R-:W-:Y:S02]  /*11e0*/  HFMA2 R9, -RZ, RZ, -36.65625, 4.5359134674072265625e-05 ;  /* 0xd09502f9ff097431 */ /* 0x000fe400000001ff */
        /* <DEDUP_REMOVED lines=21> */
.L_x_217:
[----:B------:R-:W-:Y:S01]  /*1340*/  FMUL.FTZ R9, R12, R11 ;  /* 0x0000000b0c097220 */ /* 0x000fe20000410000 */
[----:B------:R-:W-:-:S03]  /*1350*/  FMUL.FTZ R11, R11, 0.5 ;  /* 0x3f0000000b0b7820 */ /* 0x000fc60000410000 */
[----:B------:R-:W-:-:S04]  /*1360*/  FFMA R0, -R9, R9, R12 ;  /* 0x0000000909007223 */ /* 0x000fc8000000010c */
[----:B------:R-:W-:-:S07]  /*1370*/  FFMA R9, R0, R11, R9 ;  /* 0x0000000b00097223 */ /* 0x000fce0000000009 */
.L_x_218:
[----:B------:R-:W-:Y:S05]  /*1380*/  BSYNC.RECONVERGENT B0 ;  /* 0x0000000000007941 */ /* 0x000fea0003800200 */
.L_x_216:
        /* <DEDUP_REMOVED lines=9> */
.L_x_220:
[----:B------:R-:W-:Y:S05]  /*1420*/  BRA `(.L_x_221) ;  /* 0x0000000000107947 */ /* 0x000fea0003800000 */
.L_x_219:
[----:B-1----:R-:W-:Y:S01]  /*1430*/  FMUL.FTZ R22, R23, R0 ;  /* 0x0000000017167220 */ /* 0x002fe20000410000 */
[----:B------:R-:W-:-:S03]  /*1440*/  FMUL.FTZ R0, R0, 0.5 ;  /* 0x3f00000000007820 */ /* 0x000fc60000410000 */
[----:B------:R-:W-:-:S04]  /*1450*/  FFMA R23, -R22, R22, R23 ;  /* 0x0000001616177223 */ /* 0x000fc80000000117 */
[----:B------:R-:W-:-:S07]  /*1460*/  FFMA R22, R23, R0, R22 ;  /* 0x0000000017167223 */ /* 0x000fce0000000016 */
.L_x_221:
        /* <DEDUP_REMOVED lines=13> */
.L_x_223:
[----:B------:R-:W-:Y:S05]  /*1540*/  BSYNC.RECONVERGENT B3 ;  /* 0x0000000000037941 */ /* 0x000fea0003800200 */
.L_x_222:
[----:B-----5:R-:W-:-:S07]  /*1550*/  FADD R9, R14, R9 ;  /* 0x000000090e097221 */ /* 0x020fce0000000000 */
.L_x_215:
[----:B------:R-:W-:Y:S05]  /*1560*/  BSYNC.RECONVERGENT B2 ;  /* 0x0000000000027941 */ /* 0x000fea0003800200 */
.L_x_214:
[----:B------:R-:W-:-:S04]  /*1570*/  FSETP.GT.AND P0, PT, R9, R24, PT ;  /* 0x000000180900720b */ /* 0x000fc80003f04000 */
[----:B------:R-:W-:-:S09]  /*1580*/  FSEL R24, R9, R24, P0 ;  /* 0x0000001809187208 */ /* 0x000fd20000000000 */
[----:B------:R-:W-:Y:S01]  /*1590*/  @P0 FMUL R27, R0, R25 ;  /* 0x00000019001b0220 */ /* 0x000fe20000400000 */
[----:B------:R-:W-:Y:S06]  /*15a0*/  @P2 BRA `(.L_x_224) ;  /* 0xffffffec00dc2947 */ /* 0x000fec000383ffff */
[----:B------:R-:W-:-:S07]  /*15b0*/  MOV R14, UR5 ;  /* 0x00000005000e7c02 */ /* 0x000fce0008000f00 */
.L_x_183:
        /* <DEDUP_REMOVED lines=30> */
[----:B-----5:R-:W-:Y:S05]  /*17a0*/  CALL.REL.NOINC `($__internal_2_$__cuda_sm20_sqrt_rn_f32_slowpath) ;  /* 0x0000003000f47944 */ /* 0x020fea0003c00000 */
[----:B------:R-:W-:Y:S01]  /*17b0*/  MOV R15, R22 ;  /* 0x00000016000f7202 */ /* 0x000fe20000000f00 */
[----:B------:R-:W-:Y:S06]  /*17c0*/  BRA `(.L_x_231) ;  /* 0x0000000000107947 */ /* 0x000fec0003800000 */
.L_x_230:
[----:B------:R-:W-:Y:S01]  /*17d0*/  FMUL.FTZ R15, R12, R11 ;  /* 0x0000000b0c0f7220 */ /* 0x000fe20000410000 */
[----:B------:R-:W-:-:S03]  /*17e0*/  FMUL.FTZ R11, R11, 0.5 ;  /* 0x3f0000000b0b7820 */ /* 0x000fc60000410000 */
[----:B------:R-:W-:-:S04]  /*17f0*/  FFMA R0, -R15, R15, R12 ;  /* 0x0000000f0f007223 */ /* 0x000fc8000000010c */
[----:B------:R-:W-:-:S07]  /*1800*/  FFMA R15, R0, R11, R15 ;  /* 0x0000000b000f7223 */ /* 0x000fce000000000f */
.L_x_231:
[----:B------:R-:W-:Y:S05]  /*1810*/  BSYNC.RECONVERGENT B0 ;  /* 0x0000000000007941 */ /* 0x000fea0003800200 */
.L_x_229:
        /* <DEDUP_REMOVED lines=9> */
.L_x_233:
[----:B------:R-:W-:Y:S05]  /*18b0*/  BRA `(.L_x_234) ;  /* 0x0000000000107947 */ /* 0x000fea0003800000 */
.L_x_232:
[----:B-1----:R-:W-:Y:S01]  /*18c0*/  FMUL.FTZ R22, R23, R0 ;  /* 0x0000000017167220 */ /* 0x002fe20000410000 */
[----:B------:R-:W-:-:S03]  /*18d0*/  FMUL.FTZ R0, R0, 0.5 ;  /* 0x3f00000000007820 */ /* 0x000fc60000410000 */
[----:B------:R-:W-:-:S04]  /*18e0*/  FFMA R23, -R22, R22, R23 ;  /* 0x0000001616177223 */ /* 0x000fc80000000117 */
[----:B------:R-:W-:-:S07]  /*18f0*/  FFMA R22, R23, R0, R22 ;  /* 0x0000000017167223 */ /* 0x000fce0000000016 */
.L_x_234:
        /* <DEDUP_REMOVED lines=12> */
[----:B-----5:R-:W-:Y:S05]  /*19c0*/  CALL.REL.NOINC `($__internal_3_$__cuda_sm3x_div_rn_noftz_f32_slowpath) ;  /* 0x0000003000c47944 */ /* 0x020fea0003c00000 */
.L_x_236:
[----:B------:R-:W-:Y:S05]  /*19d0*/  BSYNC.RECONVERGENT B3 ;  /* 0x0000000000037941 */ /* 0x000fea0003800200 */
.L_x_235:
[----:B-----5:R-:W-:-:S07]  /*19e0*/  FADD R11, R2, R15 ;  /* 0x0000000f020b7221 */ /* 0x020fce0000000000 */
.L_x_228:
[----:B------:R-:W-:Y:S05]  /*19f0*/  BSYNC.RECONVERGENT B2 ;  /* 0x0000000000027941 */ /* 0x000fea0003800200 */
.L_x_227:
        /* <DEDUP_REMOVED lines=11> */
[----:B------:R-:W-:Y:S02]  /*1ab0*/  HFMA2 R9, -RZ, RZ, -36.65625, 4.5359134674072265625e-05 ;  /* 0xd09502f9ff097431 */ /* 0x000fe400000001ff */
        /* <DEDUP_REMOVED lines=19> */
.L_x_240:
[----:B------:R-:W-:Y:S01]  /*1bf0*/  FMUL.FTZ R9, R12, R11 ;  /* 0x0000000b0c097220 */ /* 0x000fe20000410000 */
[----:B------:R-:W-:-:S03]  /*1c00*/  FMUL.FTZ R11, R11, 0.5 ;  /* 0x3f0000000b0b7820 */ /* 0x000fc60000410000 */
[----:B------:R-:W-:-:S04]  /*1c10*/  FFMA R0, -R9, R9, R12 ;  /* 0x0000000909007223 */ /* 0x000fc8000000010c */
[----:B------:R-:W-:-:S07]  /*1c20*/  FFMA R9, R0, R11, R9 ;  /* 0x0000000b00097223 */ /* 0x000fce0000000009 */
.L_x_241:
[----:B------:R-:W-:Y:S05]  /*1c30*/  BSYNC.RECONVERGENT B0 ;  /* 0x0000000000007941 */ /* 0x000fea0003800200 */
.L_x_239:
        /* <DEDUP_REMOVED lines=9> */
.L_x_243:
[----:B------:R-:W-:Y:S05]  /*1cd0*/  BRA `(.L_x_244) ;  /* 0x0000000000107947 */ /* 0x000fea0003800000 */
.L_x_242:
[----:B-1----:R-:W-:Y:S01]  /*1ce0*/  FMUL.FTZ R22, R15, R0 ;  /* 0x000000000f167220 */ /* 0x002fe20000410000 */
[----:B------:R-:W-:-:S03]  /*1cf0*/  FMUL.FTZ R0, R0, 0.5 ;  /* 0x3f00000000007820 */ /* 0x000fc60000410000 */
[----:B------:R-:W-:-:S04]  /*1d00*/  FFMA R15, -R22, R22, R15 ;  /* 0x00000016160f7223 */ /* 0x000fc8000000010f */
[----:B------:R-:W-:-:S07]  /*1d10*/  FFMA R22, R15, R0, R22 ;  /* 0x000000000f167223 */ /* 0x000fce0000000016 */
.L_x_244:
        /* <DEDUP_REMOVED lines=12> */
[----:B-----5:R-:W-:Y:S05]  /*1de0*/  CALL.REL.NOINC `($__internal_3_$__cuda_sm3x_div_rn_noftz_f32_slowpath) ;  /* 0x0000002c00bc7944 */ /* 0x020fea0003c00000 */
.L_x_246:
[----:B------:R-:W-:Y:S05]  /*1df0*/  BSYNC.RECONVERGENT B3 ;  /* 0x0000000000037941 */ /* 0x000fea0003800200 */
.L_x_245:
[----:B-----5:R-:W-:-:S07]  /*1e00*/  FADD R9, R16, R9 ;  /* 0x0000000910097221 */ /* 0x020fce0000000000 */
.L_x_238:
[----:B------:R-:W-:Y:S05]  /*1e10*/  BSYNC.RECONVERGENT B2 ;  /* 0x0000000000027941 */ /* 0x000fea0003800200 */
.L_x_237:
[----:B------:R-:W-:Y:S01]  /*1e20*/  FSETP.GT.AND P0, PT, R9, R24, PT ;  /* 0x000000180900720b */ /* 0x000fe20003f04000 */
[----:B------:R-:W-:-:S03]  /*1e30*/  VIADD R14, R14, 0x2 ;  /* 0x000000020e0e7836 */ /* 0x000fc60000000000 */
[----:B------:R-:W-:-:S09]  /*1e40*/  FSEL R24, R9, R24, P0 ;  /* 0x0000001809187208 */ /* 0x000fd20000000000 */
[----:B------:R-:W-:-:S07]  /*1e50*/  @P0 FMUL R27, R0, R2 ;  /* 0x00000002001b0220 */ /* 0x000fce0000400000 */
.L_x_226:
        /* <DEDUP_REMOVED lines=11> */
[----:B------:R-:W-:-:S02]  /*1f10*/  HFMA2 R3, -RZ, RZ, -36.65625, 4.5359134674072265625e-05 ;  /* 0xd09502f9ff037431 */ /* 0x000fc400000001ff */
[----:B---3--:R-:W-:Y:S01]  /*1f20*/  FADD R11, R4, -R11 ;  /* 0x8000000b040b7221 */ /* 0x008fe20000000000 */
[----:B------:R-:W-:-:S03]  /*1f30*/  FMUL R12, R12, R12 ;  /* 0x0000000c0c0c7220 */ /* 0x000fc60000400000 */
        /* <DEDUP_REMOVED lines=17> */
.L_x_250:
[----:B------:R-:W-:Y:S01]  /*2050*/  FMUL.FTZ R4, R11, R12 ;  /* 0x0000000c0b047220 */ /* 0x000fe20000410000 */
[----:B------:R-:W-:-:S03]  /*2060*/  FMUL.FTZ R0, R12, 0.5 ;  /* 0x3f0000000c007820 */ /* 0x000fc60000410000 */
[----:B------:R-:W-:-:S04]  /*2070*/  FFMA R11, -R4, R4, R11 ;  /* 0x00000004040b7223 */ /* 0x000fc8000000010b */
[----:B------:R-:W-:-:S07]  /*2080*/  FFMA R4, R11, R0, R4 ;  /* 0x000000000b047223 */ /* 0x000fce0000000004 */
.L_x_251:
[----:B------:R-:W-:Y:S05]  /*2090*/  BSYNC.RECONVERGENT B0 ;  /* 0x0000000000007941 */ /* 0x000fea0003800200 */
.L_x_249:
        /* <DEDUP_REMOVED lines=9> */
.L_x_253:
[----:B------:R-:W-:Y:S01]  /*2130*/  MOV R0, R22 ;  /* 0x0000001600007202 */ /* 0x000fe20000000f00 */
[----:B------:R-:W-:Y:S06]  /*2140*/  BRA `(.L_x_254) ;  /* 0x0000000000107947 */ /* 0x000fec0003800000 */
.L_x_252:
[----:B-1----:R-:W-:Y:S01]  /*2150*/  FMUL.FTZ R0, R9, R12 ;  /* 0x0000000c09007220 */ /* 0x002fe20000410000 */
[----:B------:R-:W-:-:S03]  /*2160*/  FMUL.FTZ R11, R12, 0.5 ;  /* 0x3f0000000c0b7820 */ /* 0x000fc60000410000 */
[----:B------:R-:W-:-:S04]  /*2170*/  FFMA R9, -R0, R0, R9 ;  /* 0x0000000000097223 */ /* 0x000fc80000000109 */
[----:B------:R-:W-:-:S07]  /*2180*/  FFMA R0, R9, R11, R0 ;  /* 0x0000000b09007223 */ /* 0x000fce0000000000 */
.L_x_254:
        /* <DEDUP_REMOVED lines=13> */
.L_x_256:
[----:B------:R-:W-:Y:S05]  /*2260*/  BSYNC.RECONVERGENT B3 ;  /* 0x0000000000037941 */ /* 0x000fea0003800200 */
.L_x_255:
[----:B-----5:R-:W-:Y:S01]  /*2270*/  FADD R3, R3, R4 ;  /* 0x0000000403037221 */ /* 0x020fe20000000000 */
[----:B------:R-:W-:-:S07]  /*2280*/  MOV R0, R9 ;  /* 0x0000000900007202 */ /* 0x000fce0000000f00 */
.L_x_248:
[----:B------:R-:W-:Y:S05]  /*2290*/  BSYNC.RECONVERGENT B2 ;  /* 0x0000000000027941 */ /* 0x000fea0003800200 */
.L_x_247:
[----:B------:R-:W-:-:S13]  /*22a0*/  FSETP.GT.AND P0, PT, R3, R24, PT ;  /* 0x000000180300720b */ /* 0x000fda0003f04000 */
[----:B-----5:R-:W-:-:S07]  /*22b0*/  @P0 FMUL R27, R0, R2 ;  /* 0x00000002001b0220 */ /* 0x020fce0000400000 */
.L_x_225:
[----:B------:R-:W0:Y:S01]  /*22c0*/  LDCU UR7, c[0x0][0x384] ;  /* 0x00007080ff0777ac */ /* 0x000e220008000800 */
[----:B------:R-:W-:Y:S01]  /*22d0*/  FMUL R27, R27, 255 ;  /* 0x437f00001b1b7820 */ /* 0x000fe20000400000 */
[----:B------:R-:W-:Y:S01]  /*22e0*/  IADD3 R2, P0, PT, R5, R10, RZ ;  /* 0x0000000a05027210 */ /* 0x000fe20007f1e0ff */
[----:B------:R-:W-:-:S03]  /*22f0*/  VIADD R6, R6, 0x1 ;  /* 0x0000000106067836 */ /* 0x000fc60000000000 */
[----:B------:R-:W-:Y:S01]  /*2300*/  LEA.HI.X.SX32 R3, R5, R8, 0x1, P0 ;  /* 0x0000000805037211 */ /* 0x000fe200000f0eff */
[----:B------:R-:W1:Y:S01]  /*2310*/  F2I.U32.TRUNC.NTZ R27, R27 ;  /* 0x0000001b001b7305 */ /* 0x000e62000020f000 */
[----:B0-----:R-:W-:-:S03]  /*2320*/  ISETP.NE.AND P0, PT, R6, UR7, PT ;  /* 0x0000000706007c0c */ /* 0x001fc6000bf05270 */
[----:B-1----:R0:W-:Y:S10]  /*2330*/  STG.E.U8 desc[UR8][R2.64], R27 ;  /* 0x0000001b02007986 */ /* 0x0021f4000c101108 */
[----:B------:R-:W-:Y:S05]  /*2340*/  @!P0 EXIT ;  /* 0x000000000000894d */ /* 0x000fea0003800000 */
[----:B------:R-:W-:Y:S05]  /*2350*/  BRA `(.L_x_257) ;  /* 0xffffffdc00c47947 */ /* 0x000fea000383ffff */
.L_x_182:
[C---:B------:R-:W-:Y:S01]  /*2360*/  ISETP.GE.U32.AND P0, PT, R3.reuse, 0x8, PT ;  /* 0x000000080300780c */ /* 0x040fe20003f06070 */
[----:B------:R-:W-:Y:S01]  /*2370*/  HFMA2 R0, -RZ, RZ, 0, 0 ;  /* 0x00000000ff007431 */ /* 0x000fe200000001ff */
[----:B------:R-:W-:-:S04]  /*2380*/  LOP3.LUT R9, R3, 0x7, RZ, 0xc0, !PT ;  /* 0x0000000703097812 */ /* 0x000fc800078ec0ff */
[----:B------:R-:W-:-:S07]  /*2390*/  ISETP.NE.AND P1, PT, R9, RZ, PT ;  /* 0x000000ff0900720c */ /* 0x000fce0003f25270 */
[----:B------:R-:W-:Y:S06]  /*23a0*/  @!P0 BRA `(.L_x_258) ;  /* 0x00000000004c8947 */ /* 0x000fec0003800000 */
[----:B------:R-:W-:Y:S02]  /*23b0*/  LOP3.LUT R0, R3, 0x7ffffff8, RZ, 0xc0, !PT ;  /* 0x7ffffff803007812 */ /* 0x000fe400078ec0ff */
[----:B------:R-:W-:-:S07]  /*23c0*/  MOV R6, RZ ;  /* 0x000000ff00067202 */ /* 0x000fce0000000f00 */
.L_x_259:
[C---:B0-----:R-:W-:Y:S02]  /*23d0*/  LEA R5, R6.reuse, R7, 0x7 ;  /* 0x0000000706057211 */ /* 0x041fe400078e38ff */
[----:B------:R-:W-:Y:S02]  /*23e0*/  IADD3 R6, PT, PT, R6, 0x8, RZ ;  /* 0x0000000806067810 */ /* 0x000fe40007ffe0ff */
[C---:B------:R-:W-:Y:S02]  /*23f0*/  IADD3 R3, PT, PT, R5.reuse, 0x80, RZ ;  /* 0x0000008005037810 */ /* 0x040fe40007ffe0ff */
[-C--:B------:R-:W-:Y:S02]  /*2400*/  IADD3 R4, P0, PT, R5, R10.reuse, RZ ;  /* 0x0000000a05047210 */ /* 0x080fe40007f1e0ff */
[----:B------:R-:W-:-:S03]  /*2410*/  IADD3 R2, P2, PT, R3, R10, RZ ;  /* 0x0000000a03027210 */ /* 0x000fc60007f5e0ff */
[----:B------:R-:W-:Y:S01]  /*2420*/  IMAD.X R5, RZ, RZ, R8, P0 ;  /* 0x000000ffff057224 */ /* 0x000fe200000e0608 */
[----:B------:R-:W-:Y:S02]  /*2430*/  LEA.HI.X.SX32 R3, R3, R8, 0x1, P2 ;  /* 0x0000000803037211 */ /* 0x000fe400010f0eff */
[----:B------:R-:W-:Y:S02]  /*2440*/  ISETP.NE.AND P0, PT, R6, R0, PT ;  /* 0x000000000600720c */ /* 0x000fe40003f05270 */
[----:B------:R0:W-:Y:S04]  /*2450*/  STG.E.U8 desc[UR8][R4.64], RZ ;  /* 0x000000ff04007986 */ /* 0x0001e8000c101108 */
        /* <DEDUP_REMOVED lines=8> */
.L_x_258:
[----:B------:R-:W-:Y:S05]  /*24e0*/  @!P1 EXIT ;  /* 0x000000000000994d */ /* 0x000fea0003800000 */
[----:B0-----:R-:W0:Y:S01]  /*24f0*/  LDC R4, c[0x0][0x384] ;  /* 0x0000e100ff047b82 */ /* 0x001e220000000800 */
        /* <DEDUP_REMOVED lines=12> */
.L_x_260:
[----:B------:R-:W-:Y:S05]  /*25c0*/  @!P1 EXIT ;  /* 0x000000000000994d */ /* 0x000fea0003800000 */
[----:B------:R-:W-:Y:S02]  /*25d0*/  ISETP.NE.AND P0, PT, R5, 0x1, PT ;  /* 0x000000010500780c */ /* 0x000fe40003f05270 */
[----:B0-----:R-:W-:-:S04]  /*25e0*/  LOP3.LUT R2, R4, 0x1, RZ, 0xc0, !PT ;  /* 0x0000000104027812 */ /* 0x001fc800078ec0ff */
[----:B------:R-:W-:-:S07]  /*25f0*/  ISETP.NE.U32.AND P1, PT, R2, 0x1, PT ;  /* 0x000000010200780c */ /* 0x000fce0003f25070 */
[----:B------:R-:W-:Y:S06]  /*2600*/  @!P0 BRA `(.L_x_261) ;  /* 0x0000000000188947 */ /* 0x000fec0003800000 */
[C---:B------:R-:W-:Y:S01]  /*2610*/  LEA R3, R0.reuse, R7, 0x7 ;  /* 0x0000000700037211 */ /* 0x040fe200078e38ff */
[----:B------:R-:W-:-:S03]  /*2620*/  VIADD R0, R0, 0x2 ;  /* 0x0000000200007836 */ /* 0x000fc60000000000 */
[----:B------:R-:W-:-:S04]  /*2630*/  IADD3 R2, P0, PT, R3, R10, RZ ;  /* 0x0000000a03027210 */ /* 0x000fc80007f1e0ff */
[----:B------:R-:W-:-:S05]  /*2640*/  LEA.HI.X.SX32 R3, R3, R8, 0x1, P0 ;  /* 0x0000000803037211 */ /* 0x000fca00000f0eff */
[----:B------:R0:W-:Y:S04]  /*2650*/  STG.E.U8 desc[UR8][R2.64], RZ ;  /* 0x000000ff02007986 */ /* 0x0001e8000c101108 */
[----:B------:R0:W-:Y:S02]  /*2660*/  STG.E.U8 desc[UR8][R2.64+0x80], RZ ;  /* 0x000080ff02007986 */ /* 0x0001e4000c101108 */
.L_x_261:
[----:B------:R-:W-:Y:S05]  /*2670*/  @P1 EXIT ;  /* 0x000000000000194d */ /* 0x000fea0003800000 */
[----:B------:R-:W-:-:S04]  /*2680*/  LEA R7, R0, R7, 0x7 ;  /* 0x0000000700077211 */ /* 0x000fc800078e38ff */
[----:B------:R-:W-:-:S04]  /*2690*/  IADD3 R10, P0, PT, R7, R10, RZ ;  /* 0x0000000a070a7210 */ /* 0x000fc80007f1e0ff */
[----:B------:R-:W-:-:S05]  /*26a0*/  LEA.HI.X.SX32 R11, R7, R8, 0x1, P0 ;  /* 0x00000008070b7211 */ /* 0x000fca00000f0eff */
[----:B------:R-:W-:Y:S01]  /*26b0*/  STG.E.U8 desc[UR8][R10.64], RZ ;  /* 0x000000ff0a007986 */ /* 0x000fe2000c101108 */
[----:B------:R-:W-:Y:S05]  /*26c0*/  EXIT ;  /* 0x000000000000794d */ /* 0x000fea0003800000 */
.L_x_181:
[----:B------:R-:W-:-:S13]  /*26d0*/  ISETP.GE.AND P0, PT, R3, 0x1, PT ;  /* 0x000000010300780c */ /* 0x000fda0003f06270 */
[----:B------:R-:W-:Y:S05]  /*26e0*/  @!P0 EXIT ;  /* 0x000000000000894d */ /* 0x000fea0003800000 */
[----:B------:R-:W0:Y:S02]  /*26f0*/  LDCU UR6, c[0x0][0x390] ;  /* 0x00007200ff0677ac */ /* 0x000e240008000800 */
[----:B0-----:R-:W-:-:S09]  /*2700*/  UISETP.GE.AND UP0, UPT, UR6, 0x1, UPT ;  /* 0x000000010600788c */ /* 0x001fd2000bf06270 */
[----:B------:R-:W-:Y:S05]  /*2710*/  BRA.U !UP0, `(.L_x_262) ;  /* 0x0000002108887547 */ /* 0x000fea000b800000 */
[----:B------:R-:W0:Y:S01]  /*2720*/  LDCU.64 UR4, c[0x0][0x388] ;  /* 0x00007100ff0477ac */ /* 0x000e220008000a00 */
[----:B------:R-:W-:Y:S01]  /*2730*/  MOV R16, RZ ;  /* 0x000000ff00107202 */ /* 0x000fe20000000f00 */
[----:B------:R-:W1:Y:S01]  /*2740*/  LDCU UR7, c[0x0][0x394] ;  /* 0x00007280ff0777ac */ /* 0x000e620008000800 */
[----:B------:R-:W-:Y:S02]  /*2750*/  ULOP3.LUT UR11, UR6, 0x7ffffffc, URZ, 0xc0, !UPT ;  /* 0x7ffffffc060b7892 */ /* 0x000fe4000f8ec0ff */
[----:B------:R-:W-:Y:S02]  /*2760*/  ULOP3.LUT UR6, UR6, 0x3, URZ, 0xc0, !UPT ;  /* 0x0000000306067892 */ /* 0x000fe4000f8ec0ff */
[----:B------:R-:W-:Y:S02]  /*2770*/  UIADD3 UR10, UPT, UPT, -UR11, URZ, URZ ;  /* 0x000000ff0b0a7290 */ /* 0x000fe4000fffe1ff */
[----:B0-----:R-:W-:Y:S02]  /*2780*/  UIADD3 UR4, UP0, UPT, UR4, 0x38, URZ ;  /* 0x0000003804047890 */ /* 0x001fe4000ff1e0ff */
[----:B-1----:R-:W-:-:S02]  /*2790*/  ULEA.HI UR7, UR7, UR7, URZ, 0x1 ;  /* 0x0000000707077291 */ /* 0x002fc4000f8f08ff */
[----:B------:R-:W-:Y:S02]  /*27a0*/  UIADD3.X UR5, UPT, UPT, URZ, UR5, URZ, UP0, !UPT ;  /* 0x00000005ff057290 */ /* 0x000fe400087fe4ff */
[----:B------:R-:W-:-:S12]  /*27b0*/  USHF.R.S32.HI UR7, URZ, 0x1, UR7 ;  /* 0x00000001ff077899 */ /* 0x000fd80008011407 */
.L_x_339:
[----:B------:R-:W-:Y:S01]  /*27c0*/  LEA R9, R16, R7, 0x7 ;  /* 0x0000000710097211 */ /* 0x000fe200078e38ff */
[----:B------:R-:W-:Y:S03]  /*27d0*/  BSSY.RECONVERGENT B2, `(.L_x_263) ;  /* 0x0000211000027945 */ /* 0x000fe60003800200 */
[----:B------:R-:W-:-:S13]  /*27e0*/  ISETP.GE.AND P0, PT, R9, R24, PT ;  /* 0x000000180900720c */ /* 0x000fda0003f06270 */
[----:B0-----:R-:W-:Y:S05]  /*27f0*/  @P0 BRA `(.L_x_264) ;  /* 0x0000002000380947 */ /* 0x001fea0003800000 */
[----:B------:R-:W-:Y:S01]  /*2800*/  IMAD.WIDE R12, R9, 0x4, R18 ;  /* 0x00000004090c7825 */ /* 0x000fe200078e0212 */
[----:B------:R-:W0:Y:S04]  /*2810*/  LDC.64 R2, c[0x0][0x390] ;  /* 0x0000e400ff027b82 */ /* 0x000e280000000a00 */
[----:B------:R-:W2:Y:S01]  /*2820*/  LDG.E R0, desc[UR8][R12.64] ;  /* 0x000000080c007981 */ /* 0x000ea2000c1e1900 */
[----:B------:R-:W-:Y:S01]  /*2830*/  HFMA2 R4, -RZ, RZ, 0, 0 ;  /* 0x00000000ff047431 */ /* 0x000fe200000001ff */
[----:B0-----:R-:W-:-:S04]  /*2840*/  IABS R14, R3 ;  /* 0x00000003000e7213 */ /* 0x001fc80000000000 */
[----:B------:R-:W0:Y:S08]  /*2850*/  I2F.RP R6, R14 ;  /* 0x0000000e00067306 */ /* 0x000e300000209400 */
[----:B0-----:R-:W0:Y:S02]  /*2860*/  MUFU.RCP R6, R6 ;  /* 0x0000000600067308 */ /* 0x001e240000001000 */
[----:B0-----:R-:W-:-:S06]  /*2870*/  IADD3 R15, PT, PT, R6, 0xffffffe, RZ ;  /* 0x0ffffffe060f7810 */ /* 0x001fcc0007ffe0ff */
[----:B------:R-:W0:Y:S02]  /*2880*/  F2I.FTZ.U32.TRUNC.NTZ R5, R15 ;  /* 0x0000000f00057305 */ /* 0x000e24000021f000 */
[----:B0-----:R-:W-:-:S04]  /*2890*/  IMAD.MOV R17, RZ, RZ, -R5 ;  /* 0x000000ffff117224 */ /* 0x001fc800078e0a05 */
[----:B------:R-:W-:-:S04]  /*28a0*/  IMAD R17, R17, R14, RZ ;  /* 0x0000000e11117224 */ /* 0x000fc800078e02ff */
[----:B------:R-:W-:Y:S01]  /*28b0*/  IMAD.HI.U32 R4, R5, R17, R4 ;  /* 0x0000001105047227 */ /* 0x000fe200078e0004 */
[----:B--2---:R-:W-:-:S04]  /*28c0*/  IABS R12, R0 ;  /* 0x00000000000c7213 */ /* 0x004fc80000000000 */
[----:B------:R-:W-:-:S05]  /*28d0*/  MOV R5, R12 ;  /* 0x0000000c00057202 */ /* 0x000fca0000000f00 */
        /* <DEDUP_REMOVED lines=8> */
[----:B------:R-:W-:Y:S02]  /*2960*/  CS2R R14, SRZ ;  /* 0x00000000000e7805 */ /* 0x000fe4000001ff00 */
[----:B------:R-:W-:-:S04]  /*2970*/  LOP3.LUT R5, R0, R3, RZ, 0x3c, !PT ;  /* 0x0000000300057212 */ /* 0x000fc800078e3cff */
[----:B------:R-:W-:-:S05]  /*2980*/  ISETP.GE.AND P2, PT, R5, RZ, PT ;  /* 0x000000ff0500720c */ /* 0x000fca0003f46270 */
[----:B------:R-:W-:Y:S02]  /*2990*/  @P0 IADD3 R4, PT, PT, R4, 0x1, RZ ;  /* 0x0000000104040810 */ /* 0x000fe40007ffe0ff */
[----:B------:R-:W-:-:S06]  /*29a0*/  ISETP.GE.U32.AND P0, PT, R2, 0x4, PT ;  /* 0x000000040200780c */ /* 0x000fcc0003f06070 */
[----:B------:R-:W-:Y:S02]  /*29b0*/  @!P2 IADD3 R4, PT, PT, -R4, RZ, RZ ;  /* 0x000000ff0404a210 */ /* 0x000fe40007ffe1ff */
[----:B------:R-:W-:-:S04]  /*29c0*/  @!P1 LOP3.LUT R4, RZ, R3, RZ, 0x33, !PT ;  /* 0x00000003ff049212 */ /* 0x000fc800078e33ff */
[----:B------:R-:W-:-:S05]  /*29d0*/  IADD3 R5, PT, PT, -R4, RZ, RZ ;  /* 0x000000ff04057210 */ /* 0x000fca0007ffe1ff */
[----:B------:R-:W-:Y:S01]  /*29e0*/  IMAD R0, R3, R5, R0 ;  /* 0x0000000503007224 */ /* 0x000fe200078e0200 */
[----:B------:R-:W-:Y:S01]  /*29f0*/  IADD3 R5, PT, PT, R4, -UR7, RZ ;  /* 0x8000000704057c10 */ /* 0x000fe2000fffe0ff */
[----:B------:R-:W-:Y:S02]  /*2a00*/  HFMA2 R4, -RZ, RZ, -36.65625, 4.5359134674072265625e-05 ;  /* 0xd09502f9ff047431 */ /* 0x000fe400000001ff */
[----:B------:R-:W-:Y:S01]  /*2a10*/  VIADD R0, R0, -UR7 ;  /* 0x8000000700007c36 */ /* 0x000fe20008000000 */
[----:B------:R-:W-:-:S04]  /*2a20*/  I2FP.F32.S32 R5, R5 ;  /* 0x0000000500057245 */ /* 0x000fc80000201400 */
[----:B------:R-:W-:Y:S01]  /*2a30*/  I2FP.F32.S32 R6, R0 ;  /* 0x0000000000067245 */ /* 0x000fe20000201400 */
[----:B------:R-:W-:Y:S06]  /*2a40*/  @!P0 BRA `(.L_x_265) ;  /* 0x00000010004c8947 */ /* 0x000fec0003800000 */
[----:B------:R-:W-:Y:S01]  /*2a50*/  MOV R14, RZ ;  /* 0x000000ff000e7202 */ /* 0x000fe20000000f00 */
[----:B------:R-:W-:Y:S01]  /*2a60*/  IMAD.U32 R27, RZ, RZ, UR5 ;  /* 0x00000005ff1b7e24 */ /* 0x000fe2000f8e00ff */
[----:B------:R-:W-:Y:S02]  /*2a70*/  MOV R4, 0xd09502f9 ;  /* 0xd09502f900047802 */ /* 0x000fe40000000f00 */
[----:B------:R-:W-:Y:S02]  /*2a80*/  MOV R26, UR4 ;  /* 0x00000004001a7c02 */ /* 0x000fe40008000f00 */
[----:B------:R-:W-:-:S07]  /*2a90*/  MOV R15, UR10 ;  /* 0x0000000a000f7c02 */ /* 0x000fce0008000f00 */
.L_x_306:
        /* <DEDUP_REMOVED lines=27> */
.L_x_269:
[----:B------:R-:W-:Y:S01]  /*2c50*/  FMUL.FTZ R17, R12, R11 ;  /* 0x0000000b0c117220 */ /* 0x000fe20000410000 */
[----:B------:R-:W-:-:S03]  /*2c60*/  FMUL.FTZ R11, R11, 0.5 ;  /* 0x3f0000000b0b7820 */ /* 0x000fc60000410000 */
[----:B------:R-:W-:-:S04]  /*2c70*/  FFMA R0, -R17, R17, R12 ;  /* 0x0000001111007223 */ /* 0x000fc8000000010c */
[----:B------:R-:W-:-:S07]  /*2c80*/  FFMA R17, R0, R11, R17 ;  /* 0x0000000b00117223 */ /* 0x000fce0000000011 */
.L_x_270:
[----:B------:R-:W-:Y:S05]  /*2c90*/  BSYNC.RECONVERGENT B0 ;  /* 0x0000000000007941 */ /* 0x000fea0003800200 */
.L_x_268:
        /* <DEDUP_REMOVED lines=9> */
.L_x_272:
[----:B------:R-:W-:Y:S05]  /*2d30*/  BRA `(.L_x_273) ;  /* 0x0000000000107947 */ /* 0x000fea0003800000 */
.L_x_271:
[----:B-1----:R-:W-:Y:S01]  /*2d40*/  FMUL.FTZ R22, R23, R0 ;  /* 0x0000000017167220 */ /* 0x002fe20000410000 */
[----:B------:R-:W-:-:S03]  /*2d50*/  FMUL.FTZ R0, R0, 0.5 ;  /* 0x3f00000000007820 */ /* 0x000fc60000410000 */
[----:B------:R-:W-:-:S04]  /*2d60*/  FFMA R23, -R22, R22, R23 ;  /* 0x0000001616177223 */ /* 0x000fc80000000117 */
[----:B------:R-:W-:-:S07]  /*2d70*/  FFMA R22, R23, R0, R22 ;  /* 0x0000000017167223 */ /* 0x000fce0000000016 */
.L_x_273:
        /* <DEDUP_REMOVED lines=13> */
.L_x_275:
[----:B------:R-:W-:Y:S05]  /*2e50*/  BSYNC.RECONVERGENT B4 ;  /* 0x0000000000047941 */ /* 0x000fea0003800200 */
.L_x_274:
[----:B-----5:R-:W-:Y:S01]  /*2e60*/  FADD R17, R2, R17 ;  /* 0x0000001102117221 */ /* 0x020fe20000000000 */
[----:B------:R-:W-:-:S07]  /*2e70*/  IMAD.MOV.U32 R11, RZ, RZ, R0 ;  /* 0x000000ffff0b7224 */ /* 0x000fce00078e0000 */
.L_x_267:
[----:B------:R-:W-:Y:S05]  /*2e80*/  BSYNC.RECONVERGENT B3 ;  /* 0x0000000000037941 */ /* 0x000fea0003800200 */
.L_x_266:
        /* <DEDUP_REMOVED lines=28> */
[----:B------:R-:W-:Y:S01]  /*3050*/  MOV R17, R22 ;  /* 0x0000001600117202 */ /* 0x000fe20000000f00 */
[----:B------:R-:W-:Y:S06]  /*3060*/  BRA `(.L_x_280) ;  /* 0x0000000000107947 */ /* 0x000fec0003800000 */
.L_x_279:
[----:B------:R-:W-:Y:S01]  /*3070*/  FMUL.FTZ R17, R12, R11 ;  /* 0x0000000b0c117220 */ /* 0x000fe20000410000 */
[----:B------:R-:W-:-:S03]  /*3080*/  FMUL.FTZ R11, R11, 0.5 ;  /* 0x3f0000000b0b7820 */ /* 0x000fc60000410000 */
[----:B------:R-:W-:-:S04]  /*3090*/  FFMA R0, -R17, R17, R12 ;  /* 0x0000001111007223 */ /* 0x000fc8000000010c */
[----:B------:R-:W-:-:S07]  /*30a0*/  FFMA R17, R0, R11, R17 ;  /* 0x0000000b00117223 */ /* 0x000fce0000000011 */
.L_x_280:
[----:B------:R-:W-:Y:S05]  /*30b0*/  BSYNC.RECONVERGENT B0 ;  /* 0x0000000000007941 */ /* 0x000fea0003800200 */
.L_x_278:
[----:B------:R-:W-:Y:S01]  /*30c0*/  VIADD R11, R23, 0xf3000000 ;  /* 0xf3000000170b7836 */ /* 0x000fe20000000000 */
[----:B------:R0:W1:Y:S04]  /*30d0*/  MUFU.RSQ R0, R23 ;  /* 0x0000001700007308 */ /* 0x0000680000001400 */
[----:B------:R-:W-:-:S13]  /*30e0*/  ISETP.GT.U32.AND P0, PT, R11, 0x727fffff, PT ;  /* 0x727fffff0b00780c */ /* 0x000fda0003f04070 */
[----:B01----:R-:W-:Y:S05]  /*30f0*/  @!P0 BRA `(.L_x_281) ;  /* 0x0000000000188947 */ /* 0x003fea0003800000 */
[----:B------:R-:W-:Y:S01]  /*3100*/  BSSY.RECONVERGENT B0, `(.L_x_282) ;  /* 0x0000004000007945 */ /* 0x000fe20003800200 */
[----:B------:R-:W-:Y:S02]  /*3110*/  MOV R11, R23 ;  /* 0x00000017000b7202 */ /* 0x000fe40000000f00 */
[----:B------:R-:W-:-:S07]  /*3120*/  MOV R0, 0x3140 ;  /* 0x0000314000007802 */ /* 0x000fce0000000f00 */
[----:B-----5:R-:W-:Y:S05]  /*3130*/  CALL.REL.NOINC `($__internal_2_$__cuda_sm20_sqrt_rn_f32_slowpath) ;  /* 0x0000001800907944 */ /* 0x020fea0003c00000 */
[----:B------:R-:W-:Y:S05]  /*3140*/  BSYNC.RECONVERGENT B0 ;  /* 0x0000000000007941 */ /* 0x000fea0003800200 */
.L_x_282:
[----:B------:R-:W-:Y:S05]  /*3150*/  BRA `(.L_x_283) ;  /* 0x0000000000107947 */ /* 0x000fea0003800000 */
.L_x_281:
[----:B------:R-:W-:Y:S01]  /*3160*/  FMUL.FTZ R22, R23, R0 ;  /* 0x0000000017167220 */ /* 0x000fe20000410000 */
[----:B------:R-:W-:-:S03]  /*3170*/  FMUL.FTZ R0, R0, 0.5 ;  /* 0x3f00000000007820 */ /* 0x000fc60000410000 */
[----:B------:R-:W-:-:S04]  /*3180*/  FFMA R23, -R22, R22, R23 ;  /* 0x0000001616177223 */ /* 0x000fc80000000117 */
[----:B------:R-:W-:-:S07]  /*3190*/  FFMA R22, R23, R0, R22 ;  /* 0x0000000017167223 */ /* 0x000fce0000000016 */
.L_x_283:
        /* <DEDUP_REMOVED lines=13> */
.L_x_285:
[----:B------:R-:W-:Y:S05]  /*3270*/  BSYNC.RECONVERGENT B4 ;  /* 0x0000000000047941 */ /* 0x000fea0003800200 */
.L_x_284:
[----:B-----5:R-:W-:Y:S01]  /*3280*/  FADD R17, R3, R17 ;  /* 0x0000001103117221 */ /* 0x020fe20000000000 */
[----:B------:R-:W-:-:S07]  /*3290*/  MOV R11, R0 ;  /* 0x00000000000b7202 */ /* 0x000fce0000000f00 */
.L_x_277:
[----:B------:R-:W-:Y:S05]  /*32a0*/  BSYNC.RECONVERGENT B3 ;  /* 0x0000000000037941 */ /* 0x000fea0003800200 */
.L_x_276:
        /* <DEDUP_REMOVED lines=30> */
.L_x_289:
[----:B------:R-:W-:Y:S01]  /*3490*/  FMUL.FTZ R17, R12, R11 ;  /* 0x0000000b0c117220 */ /* 0x000fe20000410000 */
[----:B------:R-:W-:-:S03]  /*34a0*/  FMUL.FTZ R11, R11, 0.5 ;  /* 0x3f0000000b0b7820 */ /* 0x000fc60000410000 */
[----:B------:R-:W-:-:S04]  /*34b0*/  FFMA R0, -R17, R17, R12 ;  /* 0x0000001111007223 */ /* 0x000fc8000000010c */
[----:B------:R-:W-:-:S07]  /*34c0*/  FFMA R17, R0, R11, R17 ;  /* 0x0000000b00117223 */ /* 0x000fce0000000011 */
.L_x_290:
[----:B------:R-:W-:Y:S05]  /*34d0*/  BSYNC.RECONVERGENT B0 ;  /* 0x0000000000007941 */ /* 0x000fea0003800200 */
.L_x_288:
[----:B------:R-:W-:Y:S01]  /*34e0*/  IADD3 R11, PT, PT, R23, -0xd000000, RZ ;  /* 0xf3000000170b7810 */ /* 0x000fe20007ffe0ff */
[----:B------:R0:W1:Y:S03]  /*34f0*/  MUFU.RSQ R0, R23 ;  /* 0x0000001700007308 */ /* 0x0000660000001400 */
[----:B------:R-:W-:-:S13]  /*3500*/  ISETP.GT.U32.AND P0, PT, R11, 0x727fffff, PT ;  /* 0x727fffff0b00780c */ /* 0x000fda0003f04070 */
[----:B0-----:R-:W-:Y:S05]  /*3510*/  @!P0 BRA `(.L_x_291) ;  /* 0x0000000000188947 */ /* 0x001fea0003800000 */
[----:B------:R-:W-:Y:S01]  /*3520*/  BSSY.RECONVERGENT B0, `(.L_x_292) ;  /* 0x0000004000007945 */ /* 0x000fe20003800200 */
[----:B------:R-:W-:Y:S01]  /*3530*/  IMAD.MOV.U32 R11, RZ, RZ, R23 ;  /* 0x000000ffff0b7224 */ /* 0x000fe200078e0017 */
[----:B-1----:R-:W-:-:S07]  /*3540*/  MOV R0, 0x3560 ;  /* 0x0000356000007802 */ /* 0x002fce0000000f00 */
[----:B-----5:R-:W-:Y:S05]  /*3550*/  CALL.REL.NOINC `($__internal_2_$__cuda_sm20_sqrt_rn_f32_slowpath) ;  /* 0x0000001400887944 */ /* 0x020fea0003c00000 */
[----:B------:R-:W-:Y:S05]  /*3560*/  BSYNC.RECONVERGENT B0 ;  /* 0x0000000000007941 */ /* 0x000fea0003800200 */
.L_x_292:
[----:B------:R-:W-:Y:S05]  /*3570*/  BRA `(.L_x_293) ;  /* 0x0000000000107947 */ /* 0x000fea0003800000 */
.L_x_291:
[----:B-1----:R-:W-:Y:S01]  /*3580*/  FMUL.FTZ R22, R23, R0 ;  /* 0x0000000017167220 */ /* 0x002fe20000410000 */
[----:B------:R-:W-:-:S03]  /*3590*/  FMUL.FTZ R0, R0, 0.5 ;  /* 0x3f00000000007820 */ /* 0x000fc60000410000 */
[----:B------:R-:W-:-:S04]  /*35a0*/  FFMA R23, -R22, R22, R23 ;  /* 0x0000001616177223 */ /* 0x000fc80000000117 */
[----:B------:R-:W-:-:S07]  /*35b0*/  FFMA R22, R23, R0, R22 ;  /* 0x0000000017167223 */ /* 0x000fce0000000016 */
.L_x_293:
        /* <DEDUP_REMOVED lines=13> */
.L_x_295:
[----:B------:R-:W-:Y:S05]  /*3690*/  BSYNC.RECONVERGENT B4 ;  /* 0x0000000000047941 */ /* 0x000fea0003800200 */
.L_x_294:
[----:B-----5:R-:W-:Y:S01]  /*36a0*/  FADD R17, R2, R17 ;  /* 0x0000001102117221 */ /* 0x020fe20000000000 */
[----:B------:R-:W-:-:S07]  /*36b0*/  MOV R11, R0 ;  /* 0x00000000000b7202 */ /* 0x000fce0000000f00 */
.L_x_287:
[----:B------:R-:W-:Y:S05]  /*36c0*/  BSYNC.RECONVERGENT B3 ;  /* 0x0000000000037941 */ /* 0x000fea0003800200 */
.L_x_286:
        /* <DEDUP_REMOVED lines=25> */
[----:B------:R-:W-:Y:S02]  /*3860*/  MOV R11, R12 ;  /* 0x0000000c000b7202 */ /* 0x000fe40000000f00 */
[----:B------:R-:W-:-:S07]  /*3870*/  MOV R0, 0x3890 ;  /* 0x0000389000007802 */ /* 0x000fce0000000f00 */
[----:B-----5:R-:W-:Y:S05]  /*3880*/  CALL.REL.NOINC `($__internal_2_$__cuda_sm20_sqrt_rn_f32_slowpath) ;  /* 0x0000001000bc7944 */ /* 0x020fea0003c00000 */
[----:B------:R-:W-:Y:S01]  /*3890*/  MOV R17, R22 ;  /* 0x0000001600117202 */ /* 0x000fe20000000f00 */
[----:B------:R-:W-:Y:S06]  /*38a0*/  BRA `(.L_x_300) ;  /* 0x0000000000107947 */ /* 0x000fec0003800000 */
.L_x_299:
[----:B------:R-:W-:Y:S01]  /*38b0*/  FMUL.FTZ R17, R12, R11 ;  /* 0x0000000b0c117220 */ /* 0x000fe20000410000 */
[----:B------:R-:W-:-:S03]  /*38c0*/  FMUL.FTZ R11, R11, 0.5 ;  /* 0x3f0000000b0b7820 */ /* 0x000fc60000410000 */
[----:B------:R-:W-:-:S04]  /*38d0*/  FFMA R0, -R17, R17, R12 ;  /* 0x0000001111007223 */ /* 0x000fc8000000010c */
[----:B------:R-:W-:-:S07]  /*38e0*/  FFMA R17, R0, R11, R17 ;  /* 0x0000000b00117223 */ /* 0x000fce0000000011 */
.L_x_300:
[----:B------:R-:W-:Y:S05]  /*38f0*/  BSYNC.RECONVERGENT B0 ;  /* 0x0000000000007941 */ /* 0x000fea0003800200 */
.L_x_298:
        /* <DEDUP_REMOVED lines=9> */
.L_x_302:
[----:B------:R-:W-:Y:S05]  /*3990*/  BRA `(.L_x_303) ;  /* 0x0000000000107947 */ /* 0x000fea0003800000 */
.L_x_301:
[----:B-1----:R-:W-:Y:S01]  /*39a0*/  FMUL.FTZ R22, R23, R0 ;  /* 0x0000000017167220 */ /* 0x002fe20000410000 */
[----:B------:R-:W-:-:S03]  /*39b0*/  FMUL.FTZ R0, R0, 0.5 ;  /* 0x3f00000000007820 */ /* 0x000fc60000410000 */
[----:B------:R-:W-:-:S04]  /*39c0*/  FFMA R23, -R22, R22, R23 ;  /* 0x0000001616177223 */ /* 0x000fc80000000117 */
[----:B------:R-:W-:-:S07]  /*39d0*/  FFMA R22, R23, R0, R22 ;  /* 0x0000000017167223 */ /* 0x000fce0000000016 */
.L_x_303:
        /* <DEDUP_REMOVED lines=13> */
.L_x_305:
[----:B------:R-:W-:Y:S05]  /*3ab0*/  BSYNC.RECONVERGENT B4 ;  /* 0x0000000000047941 */ /* 0x000fea0003800200 */
.L_x_304:
[----:B-----5:R-:W-:Y:S01]  /*3ac0*/  FADD R3, R3, R17 ;  /* 0x0000001103037221 */ /* 0x020fe20000000000 */
[----:B------:R-:W-:-:S07]  /*3ad0*/  MOV R11, R0 ;  /* 0x00000000000b7202 */ /* 0x000fce0000000f00 */
.L_x_297:
[----:B------:R-:W-:Y:S05]  /*3ae0*/  BSYNC.RECONVERGENT B3 ;  /* 0x0000000000037941 */ /* 0x000fea0003800200 */
.L_x_296:
[----:B------:R-:W-:Y:S02]  /*3af0*/  IADD3 R15, PT, PT, R15, 0x4, RZ ;  /* 0x000000040f0f7810 */ /* 0x000fe40007ffe0ff */
[-C--:B------:R-:W-:Y:S02]  /*3b00*/  FSETP.GT.AND P0, PT, R3, R4.reuse, PT ;  /* 0x000000040300720b */ /* 0x080fe40003f04000 */
[----:B------:R-:W-:Y:S02]  /*3b10*/  ISETP.NE.AND P1, PT, R15, RZ, PT ;  /* 0x000000ff0f00720c */ /* 0x000fe40003f25270 */
[----:B------:R-:W-:Y:S02]  /*3b20*/  IADD3 R26, P2, PT, R26, 0x70, RZ ;  /* 0x000000701a1a7810 */ /* 0x000fe40007f5e0ff */
[----:B------:R-:W-:Y:S02]  /*3b30*/  FSEL R4, R3, R4, P0 ;  /* 0x0000000403047208 */ /* 0x000fe40000000000 */
[----:B------:R-:W-:-:S05]  /*3b40*/  IADD3.X R27, PT, PT, RZ, R27, RZ, P2, !PT ;  /* 0x0000001bff1b7210 */ /* 0x000fca00017fe4ff */
[----:B------:R-:W-:Y:S02]  /*3b50*/  @P0 FMUL R14, R11, R2 ;  /* 0x000000020b0e0220 */ /* 0x000fe40000400000 */
[----:B------:R-:W-:Y:S05]  /*3b60*/  @P1 BRA `(.L_x_306) ;  /* 0xffffffec00cc1947 */ /* 0x000fea000383ffff */
[----:B------:R-:W-:-:S07]  /*3b70*/  IMAD.U32 R15, RZ, RZ, UR11 ;  /* 0x0000000bff0f7e24 */ /* 0x000fce000f8e00ff */
.L_x_265:
        /* <DEDUP_REMOVED lines=33> */
.L_x_312:
[----:B------:R-:W-:Y:S01]  /*3d90*/  FMUL.FTZ R17, R12, R11 ;  /* 0x0000000b0c117220 */ /* 0x000fe20000410000 */
[----:B------:R-:W-:-:S03]  /*3da0*/  FMUL.FTZ R11, R11, 0.5 ;  /* 0x3f0000000b0b7820 */ /* 0x000fc60000410000 */
[----:B------:R-:W-:-:S04]  /*3db0*/  FFMA R0, -R17, R17, R12 ;  /* 0x0000001111007223 */ /* 0x000fc8000000010c */
[----:B------:R-:W-:-:S07]  /*3dc0*/  FFMA R17, R0, R11, R17 ;  /* 0x0000000b00117223 */ /* 0x000fce0000000011 */
.L_x_313:
[----:B------:R-:W-:Y:S05]  /*3dd0*/  BSYNC.RECONVERGENT B0 ;  /* 0x0000000000007941 */ /* 0x000fea0003800200 */
.L_x_311:
        /* <DEDUP_REMOVED lines=9> */
.L_x_315:
[----:B------:R-:W-:Y:S05]  /*3e70*/  BRA `(.L_x_316) ;  /* 0x0000000000107947 */ /* 0x000fea0003800000 */
.L_x_314:
[----:B------:R-:W-:Y:S01]  /*3e80*/  FMUL.FTZ R22, R23, R0 ;  /* 0x0000000017167220 */ /* 0x000fe20000410000 */
[----:B------:R-:W-:-:S03]  /*3e90*/  FMUL.FTZ R0, R0, 0.5 ;  /* 0x3f00000000007820 */ /* 0x000fc60000410000 */
[----:B------:R-:W-:-:S04]  /*3ea0*/  FFMA R23, -R22, R22, R23 ;  /* 0x0000001616177223 */ /* 0x000fc80000000117 */
[----:B------:R-:W-:-:S07]  /*3eb0*/  FFMA R22, R23, R0, R22 ;  /* 0x0000000017167223 */ /* 0x000fce0000000016 */
.L_x_316:
        /* <DEDUP_REMOVED lines=13> */
.L_x_318:
[----:B------:R-:W-:Y:S05]  /*3f90*/  BSYNC.RECONVERGENT B4 ;  /* 0x0000000000047941 */ /* 0x000fea0003800200 */
.L_x_317:
[----:B-----5:R-:W-:Y:S01]  /*3fa0*/  FADD R13, R2, R17 ;  /* 0x00000011020d7221 */ /* 0x020fe20000000000 */
[----:B------:R-:W-:-:S07]  /*3fb0*/  MOV R11, R0 ;  /* 0x00000000000b7202 */ /* 0x000fce0000000f00 */
.L_x_310:
[----:B------:R-:W-:Y:S05]  /*3fc0*/  BSYNC.RECONVERGENT B3 ;  /* 0x0000000000037941 */ /* 0x000fea0003800200 */
.L_x_309:
[----:B------:R-:W2:Y:S04]  /*3fd0*/  LDG.E R21, desc[UR8][R26.64+0x2c] ;  /* 0x00002c081a157981 */ /* 0x000ea8000c1e1900 */
[----:B------:R-:W3:Y:S04]  /*3fe0*/  LDG.E R0, desc[UR8][R26.64+0x30] ;  /* 0x000030081a007981 */ /* 0x000ee8000c1e1900 */
[----:B------:R-:W4:Y:S04]  /*3ff0*/  LDG.E R17, desc[UR8][R26.64+0x28] ;  /* 0x000028081a117981 */ /* 0x000f28000c1e1900 */
[----:B------:R0:W5:Y:S02]  /*4000*/  LDG.E R2, desc[UR8][R26.64+0x1c] ;  /* 0x00001c081a027981 */ /* 0x000164000c1e1900 */
[----:B-----5:R-:W-:Y:S01]  /*4010*/  FMUL R3, R11, R3 ;  /* 0x000000030b037220 */ /* 0x020fe20000400000 */
[----:B------:R-:W-:Y:S01]  /*4020*/  FSETP.GT.AND P0, PT, R13, R4, PT ;  /* 0x000000040d00720b */ /* 0x000fe20003f04000 */
[----:B------:R-:W-:Y:S03]  /*4030*/  BSSY.RECONVERGENT B3, `(.L_x_319) ;  /* 0x000003c000037945 */ /* 0x000fe60003800200 */
[----:B------:R-:W-:Y:S01]  /*4040*/  FSEL R14, R3, R14, P0 ;  /* 0x0000000e030e7208 */ /* 0x000fe20000000000 */
[----:B------:R-:W-:Y:S01]  /*4050*/  IMAD.MOV.U32 R3, RZ, RZ, -0x2f6afd07 ;  /* 0xd09502f9ff037424 */ /* 0x000fe200078e00ff */
[----:B------:R-:W-:Y:S01]  /*4060*/  FSEL R4, R13, R4, P0 ;  /* 0x000000040d047208 */ /* 0x000fe20000000000 */
        /* <DEDUP_REMOVED lines=21> */
.L_x_322:
[----:B------:R-:W-:Y:S01]  /*41c0*/  FMUL.FTZ R3, R12, R11 ;  /* 0x0000000b0c037220 */ /* 0x000fe20000410000 */
[----:B------:R-:W-:-:S03]  /*41d0*/  FMUL.FTZ R11, R11, 0.5 ;  /* 0x3f0000000b0b7820 */ /* 0x000fc60000410000 */
[----:B------:R-:W-:-:S04]  /*41e0*/  FFMA R0, -R3, R3, R12 ;  /* 0x0000000303007223 */ /* 0x000fc8000000010c */
[----:B------:R-:W-:-:S07]  /*41f0*/  FFMA R3, R0, R11, R3 ;  /* 0x0000000b00037223 */ /* 0x000fce0000000003 */
.L_x_323:
[----:B------:R-:W-:Y:S05]  /*4200*/  BSYNC.RECONVERGENT B0 ;  /* 0x0000000000007941 */ /* 0x000fea0003800200 */
.L_x_321:
        /* <DEDUP_REMOVED lines=9> */
.L_x_325:
[----:B------:R-:W-:Y:S05]  /*42a0*/  BRA `(.L_x_326) ;  /* 0x0000000000107947 */ /* 0x000fea0003800000 */
.L_x_324:
[----:B-1----:R-:W-:Y:S01]  /*42b0*/  FMUL.FTZ R22, R17, R0 ;  /* 0x0000000011167220 */ /* 0x002fe20000410000 */
[----:B------:R-:W-:-:S03]  /*42c0*/  FMUL.FTZ R0, R0, 0.5 ;  /* 0x3f00000000007820 */ /* 0x000fc60000410000 */
[----:B------:R-:W-:-:S04]  /*42d0*/  FFMA R17, -R22, R22, R17 ;  /* 0x0000001616117223 */ /* 0x000fc80000000111 */
[----:B------:R-:W-:-:S07]  /*42e0*/  FFMA R22, R17, R0, R22 ;  /* 0x0000000011167223 */ /* 0x000fce0000000016 */
.L_x_326:
        /* <DEDUP_REMOVED lines=13> */
.L_x_328:
[----:B------:R-:W-:Y:S05]  /*43c0*/  BSYNC.RECONVERGENT B4 ;  /* 0x0000000000047941 */ /* 0x000fea0003800200 */
.L_x_327:
[----:B-----5:R-:W-:Y:S01]  /*43d0*/  FADD R3, R26, R3 ;  /* 0x000000031a037221 */ /* 0x020fe20000000000 */
[----:B------:R-:W-:-:S07]  /*43e0*/  MOV R11, R0 ;  /* 0x00000000000b7202 */ /* 0x000fce0000000f00 */
.L_x_320:
[----:B------:R-:W-:Y:S05]  /*43f0*/  BSYNC.RECONVERGENT B3 ;  /* 0x0000000000037941 */ /* 0x000fea0003800200 */
.L_x_319:
[-C--:B------:R-:W-:Y:S02]  /*4400*/  FSETP.GT.AND P0, PT, R3, R4.reuse, PT ;  /* 0x000000040300720b */ /* 0x080fe40003f04000 */
[----:B------:R-:W-:Y:S02]  /*4410*/  IADD3 R15, PT, PT, R15, 0x2, RZ ;  /* 0x000000020f0f7810 */ /* 0x000fe40007ffe0ff */
[----:B------:R-:W-:-:S09]  /*4420*/  FSEL R4, R3, R4, P0 ;  /* 0x0000000403047208 */ /* 0x000fd20000000000 */
[----:B------:R-:W-:-:S07]  /*4430*/  @P0 FMUL R14, R11, R2 ;  /* 0x000000020b0e0220 */ /* 0x000fce0000400000 */
.L_x_308:
        /* <DEDUP_REMOVED lines=31> */
.L_x_332:
[----:B------:R-:W-:Y:S01]  /*4630*/  FMUL.FTZ R6, R11, R20 ;  /* 0x000000140b067220 */ /* 0x000fe20000410000 */
[----:B------:R-:W-:-:S03]  /*4640*/  FMUL.FTZ R0, R20, 0.5 ;  /* 0x3f00000014007820 */ /* 0x000fc60000410000 */
[----:B------:R-:W-:-:S04]  /*4650*/  FFMA R11, -R6, R6, R11 ;  /* 0x00000006060b7223 */ /* 0x000fc8000000010b */
[----:B------:R-:W-:-:S07]  /*4660*/  FFMA R6, R11, R0, R6 ;  /* 0x000000000b067223 */ /* 0x000fce0000000006 */
.L_x_333:
[----:B------:R-:W-:Y:S05]  /*4670*/  BSYNC.RECONVERGENT B0 ;  /* 0x0000000000007941 */ /* 0x000fea0003800200 */
.L_x_331:
[----:B------:R-:W-:Y:S01]  /*4680*/  IADD3 R0, PT, PT, R5, -0xd000000, RZ ;  /* 0xf300000005007810 */ /* 0x000fe20007ffe0ff */
[----:B------:R0:W1:Y:S03]  /*4690*/  MUFU.RSQ R12, R5 ;  /* 0x00000005000c7308 */ /* 0x0000660000001400 */
[----:B------:R-:W-:-:S13]  /*46a0*/  ISETP.GT.U32.AND P0, PT, R0, 0x727fffff, PT ;  /* 0x727fffff0000780c */ /* 0x000fda0003f04070 */
[----:B0-----:R-:W-:Y:S05]  /*46b0*/  @!P0 BRA `(.L_x_334) ;  /* 0x00000000001c8947 */ /* 0x001fea0003800000 */
[----:B------:R-:W-:Y:S01]  /*46c0*/  BSSY.RECONVERGENT B0, `(.L_x_335) ;  /* 0x0000004000007945 */ /* 0x000fe20003800200 */
[----:B------:R-:W-:Y:S02]  /*46d0*/  MOV R11, R5 ;  /* 0x00000005000b7202 */ /* 0x000fe40000000f00 */
[----:B------:R-:W-:-:S07]  /*46e0*/  MOV R0, 0x4700 ;  /* 0x0000470000007802 */ /* 0x000fce0000000f00 */
[----:B-1---5:R-:W-:Y:S05]  /*46f0*/  CALL.REL.NOINC `($__internal_2_$__cuda_sm20_sqrt_rn_f32_slowpath) ;  /* 0x0000000400207944 */ /* 0x022fea0003c00000 */
[----:B------:R-:W-:Y:S05]  /*4700*/  BSYNC.RECONVERGENT B0 ;  /* 0x0000000000007941 */ /* 0x000fea0003800200 */
.L_x_335:
[----:B------:R-:W-:Y:S01]  /*4710*/  IMAD.MOV.U32 R0, RZ, RZ, R22 ;  /* 0x000000ffff007224 */ /* 0x000fe200078e0016 */
[----:B------:R-:W-:Y:S06]  /*4720*/  BRA `(.L_x_336) ;  /* 0x0000000000107947 */ /* 0x000fec0003800000 */
.L_x_334:
[----:B-1----:R-:W-:Y:S01]  /*4730*/  FMUL.FTZ R0, R5, R12 ;  /* 0x0000000c05007220 */ /* 0x002fe20000410000 */
[----:B------:R-:W-:-:S03]  /*4740*/  FMUL.FTZ R11, R12, 0.5 ;  /* 0x3f0000000c0b7820 */ /* 0x000fc60000410000 */
[----:B------:R-:W-:-:S04]  /*4750*/  FFMA R5, -R0, R0, R5 ;  /* 0x0000000000057223 */ /* 0x000fc80000000105 */
[----:B------:R-:W-:-:S07]  /*4760*/  FFMA R0, R5, R11, R0 ;  /* 0x0000000b05007223 */ /* 0x000fce0000000000 */
.L_x_336:
        /* <DEDUP_REMOVED lines=13> */
.L_x_338:
[----:B------:R-:W-:Y:S05]  /*4840*/  BSYNC.RECONVERGENT B4 ;  /* 0x0000000000047941 */ /* 0x000fea0003800200 */
.L_x_337:
[----:B-----5:R-:W-:-:S07]  /*4850*/  FADD R3, R3, R6 ;  /* 0x0000000603037221 */ /* 0x020fce0000000000 */
.L_x_330:
[----:B------:R-:W-:Y:S05]  /*4860*/  BSYNC.RECONVERGENT B3 ;  /* 0x0000000000037941 */ /* 0x000fea0003800200 */
.L_x_329:
[----:B------:R-:W-:-:S13]  /*4870*/  FSETP.GT.AND P0, PT, R3, R4, PT ;  /* 0x000000040300720b */ /* 0x000fda0003f04000 */
[----:B-----5:R-:W-:-:S07]  /*4880*/  @P0 FMUL R14, R11, R2 ;  /* 0x000000020b0e0220 */ /* 0x020fce0000400000 */
.L_x_307:
[----:B------:R-:W-:Y:S01]  /*4890*/  FMUL R14, R14, 255 ;  /* 0x437f00000e0e7820 */ /* 0x000fe20000400000 */
[----:B------:R-:W-:-:S03]  /*48a0*/  IADD3 R2, P0, PT, R9, R10, RZ ;  /* 0x0000000a09027210 */ /* 0x000fc60007f1e0ff */
[----:B------:R-:W0:Y:S01]  /*48b0*/  F2I.U32.TRUNC.NTZ R5, R14 ;  /* 0x0000000e00057305 */ /* 0x000e22000020f000 */
[----:B------:R-:W-:-:S05]  /*48c0*/  LEA.HI.X.SX32 R3, R9, R8, 0x1, P0 ;  /* 0x0000000809037211 */ /* 0x000fca00000f0eff */
[----:B0-----:R0:W-:Y:S04]  /*48d0*/  STG.E.U8 desc[UR8][R2.64], R5 ;  /* 0x0000000502007986 */ /* 0x0011e8000c101108 */
.L_x_264:
[----:B------:R-:W-:Y:S05]  /*48e0*/  BSYNC.RECONVERGENT B2 ;  /* 0x0000000000027941 */ /* 0x000fea0003800200 */
.L_x_263:
[----:B------:R-:W1:Y:S01]  /*48f0*/  LDCU UR12, c[0x0][0x384] ;  /* 0x00007080ff0c77ac */ /* 0x000e620008000800 */
[----:B------:R-:W-:-:S04]  /*4900*/  IADD3 R16, PT, PT, R16, 0x1, RZ ;  /* 0x0000000110107810 */ /* 0x000fc80007ffe0ff */
[----:B-1----:R-:W-:-:S13]  /*4910*/  ISETP.NE.AND P0, PT, R16, UR12, PT ;  /* 0x0000000c10007c0c */ /* 0x002fda000bf05270 */
[----:B------:R-:W-:Y:S05]  /*4920*/  @!P0 EXIT ;  /* 0x000000000000894d */ /* 0x000fea0003800000 */
[----:B------:R-:W-:Y:S05]  /*4930*/  BRA `(.L_x_339) ;  /* 0xffffffdc00a07947 */ /* 0x000fea000383ffff */
.L_x_262:
[C---:B------:R-:W-:Y:S01]  /*4940*/  ISETP.GE.U32.AND P1, PT, R3.reuse, 0x4, PT ;  /* 0x000000040300780c */ /* 0x040fe20003f26070 */
[----:B------:R-:W-:Y:S01]  /*4950*/  HFMA2 R0, -RZ, RZ, 0, 0 ;  /* 0x00000000ff007431 */ /* 0x000fe200000001ff */
[----:B------:R-:W-:-:S04]  /*4960*/  LOP3.LUT R6, R3, 0x3, RZ, 0xc0, !PT ;  /* 0x0000000303067812 */ /* 0x000fc800078ec0ff */
[----:B------:R-:W-:-:S07]  /*4970*/  ISETP.NE.AND P0, PT, R6, RZ, PT ;  /* 0x000000ff0600720c */ /* 0x000fce0003f05270 */
[----:B------:R-:W-:Y:S06]  /*4980*/  @!P1 BRA `(.L_x_340) ;  /* 0x00000000004c9947 */ /* 0x000fec0003800000 */
[----:B------:R-:W-:Y:S01]  /*4990*/  LOP3.LUT R0, R3, 0x7ffffffc, RZ, 0xc0, !PT ;  /* 0x7ffffffc03007812 */ /* 0x000fe200078ec0ff */
[----:B------:R-:W-:-:S07]  /*49a0*/  IMAD.MOV.U32 R4, RZ, RZ, RZ ;  /* 0x000000ffff047224 */ /* 0x000fce00078e00ff */
.L_x_341:
[C---:B------:R-:W-:Y:S01]  /*49b0*/  LEA R11, R4.reuse, R7, 0x7 ;  /* 0x00000007040b7211 */ /* 0x040fe200078e38ff */
        /* <DEDUP_REMOVED lines=16> */
.L_x_340:
[----:B------:R-:W-:Y:S05]  /*4ac0*/  @!P0 EXIT ;  /* 0x000000000000894d */ /* 0x000fea0003800000 */
[----:B------:R-:W-:-:S05]  /*4ad0*/  UMOV UR4, URZ ;  /* 0x000000ff00047c82 */ /* 0x000fca0008000000 */
.L_x_342:
[----:B------:R-:W-:Y:S01]  /*4ae0*/  LEA R3, R0, R7, 0x7 ;  /* 0x0000000700037211 */ /* 0x000fe200078e38ff */
[----:B------:R-:W-:-:S03]  /*4af0*/  UIADD3 UR4, UPT, UPT, UR4, 0x1, URZ ;  /* 0x0000000104047890 */ /* 0x000fc6000fffe0ff */
[----:B------:R-:W-:-:S13]  /*4b00*/  ISETP.GE.AND P0, PT, R3, R24, PT ;  /* 0x000000180300720c */ /* 0x000fda0003f06270 */
[----:B------:R-:W-:-:S04]  /*4b10*/  @!P0 IADD3 R2, P1, PT, R3, R10, RZ ;  /* 0x0000000a03028210 */ /* 0x000fc80007f3e0ff */
[----:B------:R-:W-:-:S05]  /*4b20*/  @!P0 LEA.HI.X.SX32 R3, R3, R8, 0x1, P1 ;  /* 0x0000000803038211 */ /* 0x000fca00008f0eff */
[----:B------:R0:W-:Y:S01]  /*4b30*/  @!P0 STG.E.U8 desc[UR8][R2.64], RZ ;  /* 0x000000ff02008986 */ /* 0x0001e2000c101108 */
[----:B------:R-:W-:-:S13]  /*4b40*/  ISETP.NE.AND P0, PT, R6, UR4, PT ;  /* 0x0000000406007c0c */ /* 0x000fda000bf05270 */
[----:B0-----:R-:W-:Y:S05]  /*4b50*/  @!P0 EXIT ;  /* 0x000000000000894d */ /* 0x001fea0003800000 */
[----:B------:R-:W-:Y:S01]  /*4b60*/  IADD3 R0, PT, PT, R0, 0x1, RZ ;  /* 0x0000000100007810 */ /* 0x000fe20007ffe0ff */
[----:B------:R-:W-:Y:S06]  /*4b70*/  BRA `(.L_x_342) ;  /* 0xfffffffc00d87947 */ /* 0x000fec000383ffff */
        .weak           $__internal_2_$__cuda_sm20_sqrt_rn_f32_slowpath
        .type           $__internal_2_$__cuda_sm20_sqrt_rn_f32_slowpath,@function
        .size           $__internal_2_$__cuda_sm20_sqrt_rn_f32_slowpath,($__internal_3_$__cuda_sm3x_div_rn_noftz_f32_slowpath - $__internal_2_$__cuda_sm20_sqrt_rn_f32_slowpath)
$__internal_2_$__cuda_sm20_sqrt_rn_f32_slowpath:
        /* <DEDUP_REMOVED lines=19> */
.L_x_343:
[----:B------:R-:W-:Y:S01]  /*4cb0*/  HFMA2 R13, -RZ, RZ, 0, 0 ;  /* 0x00000000ff0d7431 */ /* 0x000fe200000001ff */
[----:B------:R-:W-:-:S04]  /*4cc0*/  MOV R12, R0 ;  /* 0x00000000000c7202 */ /* 0x000fc80000000f00 */
[----:B------:R-:W-:Y:S05]  /*4cd0*/  RET.REL.NODEC R12 `(_ZN3cub18CUB_300001_SM_10006detail9transform16transform_kernelINS2_10policy_hubILb1EN4cuda3std3__45tupleIJN6thrust24THRUST_300001_SM_1000_NS6detail15normal_iteratorINSA_10device_ptrIiEEEEEEEE10policy1000Ei17raytracer_functorNSC_INSD_IhEEEEJPiEEEvT0_iT1_T2_DpNS2_10kernel_argIT3_EE) ;  /* 0xffffffb00cc87950 */ /* 0x000fea0003c3ffff */
        .weak           $__internal_3_$__cuda_sm3x_div_rn_noftz_f32_slowpath
        .type           $__internal_3_$__cuda_sm3x_div_rn_noftz_f32_slowpath,@function
        .size           $__internal_3_$__cuda_sm3x_div_rn_noftz_f32_slowpath,(.L_x_364 - $__internal_3_$__cuda_sm3x_div_rn_noftz_f32_slowpath)
$__internal_3_$__cuda_sm3x_div_rn_noftz_f32_slowpath:
[----:B------:R-:W-:Y:S01]  /*4ce0*/  SHF.R.U32.HI R11, RZ, 0x17, R0 ;  /* 0x00000017ff0b7819 */ /* 0x000fe20000011600 */
[----:B------:R-:W-:Y:S01]  /*4cf0*/  BSSY.RECONVERGENT B0, `(.L_x_344) ;  /* 0x0000063000007945 */ /* 0x000fe20003800200 */
[----:B------:R-:W-:Y:S02]  /*4d00*/  SHF.R.U32.HI R22, RZ, 0x17, R13 ;  /* 0x00000017ff167819 */ /* 0x000fe4000001160d */
[----:B------:R-:W-:Y:S02]  /*4d10*/  LOP3.LUT R11, R11, 0xff, RZ, 0xc0, !PT ;  /* 0x000000ff0b0b7812 */ /* 0x000fe400078ec0ff */
[----:B------:R-:W-:Y:S02]  /*4d20*/  LOP3.LUT R22, R22, 0xff, RZ, 0xc0, !PT ;  /* 0x000000ff16167812 */ /* 0x000fe400078ec0ff */
[----:B------:R-:W-:Y:S02]  /*4d30*/  IADD3 R21, PT, PT, R11, -0x1, RZ ;  /* 0xffffffff0b157810 */ /* 0x000fe40007ffe0ff */
[----:B------:R-:W-:-:S02]  /*4d40*/  IADD3 R23, PT, PT, R22, -0x1, RZ ;  /* 0xffffffff16177810 */ /* 0x000fc40007ffe0ff */
[----:B------:R-:W-:-:S04]  /*4d50*/  ISETP.GT.U32.AND P0, PT, R21, 0xfd, PT ;  /* 0x000000fd1500780c */ /* 0x000fc80003f04070 */
[----:B------:R-:W-:-:S13]  /*4d60*/  ISETP.GT.U32.OR P0, PT, R23, 0xfd, P0 ;  /* 0x000000fd1700780c */ /* 0x000fda0000704470 */
[----:B------:R-:W-:Y:S01]  /*4d70*/  @!P0 IMAD.MOV.U32 R20, RZ, RZ, RZ ;  /* 0x000000ffff148224 */ /* 0x000fe200078e00ff */
[----:B------:R-:W-:Y:S06]  /*4d80*/  @!P0 BRA `(.L_x_345) ;  /* 0x00000000005c8947 */ /* 0x000fec0003800000 */
[----:B------:R-:W-:Y:S02]  /*4d90*/  FSETP.GTU.FTZ.AND P0, PT, |R13|, +INF , PT ;  /* 0x7f8000000d00780b */ /* 0x000fe40003f1c200 */
[----:B------:R-:W-:-:S04]  /*4da0*/  FSETP.GTU.FTZ.AND P1, PT, |R0|, +INF , PT ;  /* 0x7f8000000000780b */ /* 0x000fc80003f3c200 */
[----:B------:R-:W-:-:S13]  /*4db0*/  PLOP3.LUT P0, PT, P0, P1, PT, 0xf8, 0x8f ;  /* 0x00000000008f781c */ /* 0x000fda0000703f70 */
[----:B------:R-:W-:Y:S05]  /*4dc0*/  @P0 BRA `(.L_x_346) ;  /* 0x0000000400500947 */ /* 0x000fea0003800000 */
[----:B------:R-:W-:-:S13]  /*4dd0*/  LOP3.LUT P0, RZ, R0, 0x7fffffff, R13, 0xc8, !PT ;  /* 0x7fffffff00ff7812 */ /* 0x000fda000780c80d */
[----:B------:R-:W-:Y:S05]  /*4de0*/  @!P0 BRA `(.L_x_347) ;  /* 0x0000000400408947 */ /* 0x000fea0003800000 */
[C---:B------:R-:W-:Y:S02]  /*4df0*/  FSETP.NEU.FTZ.AND P1, PT, |R13|.reuse, +INF , PT ;  /* 0x7f8000000d00780b */ /* 0x040fe40003f3d200 */
        /* <DEDUP_REMOVED lines=16> */
.L_x_345:
[----:B------:R-:W-:Y:S01]  /*4f00*/  LEA R29, R11, 0xc0800000, 0x17 ;  /* 0xc08000000b1d7811 */ /* 0x000fe200078eb8ff */
[----:B------:R-:W-:Y:S01]  /*4f10*/  VIADD R22, R22, 0xffffff81 ;  /* 0xffffff8116167836 */ /* 0x000fe20000000000 */
[----:B------:R-:W-:Y:S02]  /*4f20*/  BSSY.RECONVERGENT B1, `(.L_x_350) ;  /* 0x0000035000017945 */ /* 0x000fe40003800200 */
[----:B------:R-:W-:Y:S02]  /*4f30*/  IADD3 R29, PT, PT, -R29, R0, RZ ;  /* 0x000000001d1d7210 */ /* 0x000fe40007ffe1ff */
[----:B------:R-:W-:Y:S02]  /*4f40*/  IADD3 R23, PT, PT, R22, 0x7f, -R11 ;  /* 0x0000007f16177810 */ /* 0x000fe40007ffe80b */
[----:B------:R-:W0:Y:S01]  /*4f50*/  MUFU.RCP R21, R29 ;  /* 0x0000001d00157308 */ /* 0x000e220000001000 */
[----:B------:R-:W-:-:S04]  /*4f60*/  FADD.FTZ R28, -R29, -RZ ;  /* 0x800000ff1d1c7221 */ /* 0x000fc80000010100 */
[----:B0-----:R-:W-:-:S04]  /*4f70*/  FFMA R0, R21, R28, 1 ;  /* 0x3f80000015007423 */ /* 0x001fc8000000001c */
[----:B------:R-:W-:Y:S01]  /*4f80*/  FFMA R0, R21, R0, R21 ;  /* 0x0000000015007223 */ /* 0x000fe20000000015 */
[----:B------:R-:W-:Y:S01]  /*4f90*/  IMAD R21, R22, -0x800000, R13 ;  /* 0xff80000016157824 */ /* 0x000fe200078e020d */
[----:B------:R-:W-:-:S03]  /*4fa0*/  IADD3 R22, PT, PT, R23, R20, RZ ;  /* 0x0000001417167210 */ /* 0x000fc60007ffe0ff */
        /* <DEDUP_REMOVED lines=18> */
[CCC-:B------:R-:W-:Y:S01]  /*50d0*/  FFMA.RZ R22, R0.reuse, R11.reuse, R13.reuse ;  /* 0x0000000b00167223 */ /* 0x1c0fe2000000c00d */
[CCC-:B------:R-:W-:Y:S01]  /*50e0*/  FFMA.RP R23, R0.reuse, R11.reuse, R13.reuse ;  /* 0x0000000b00177223 */ /* 0x1c0fe2000000800d */
[----:B------:R-:W-:Y:S01]  /*50f0*/  FFMA.RM R0, R0, R11, R13 ;  /* 0x0000000b00007223 */ /* 0x000fe2000000400d */
[----:B------:R-:W-:Y:S02]  /*5100*/  IADD3 R11, PT, PT, R20, 0x20, RZ ;  /* 0x00000020140b7810 */ /* 0x000fe40007ffe0ff */
[----:B------:R-:W-:Y:S02]  /*5110*/  LOP3.LUT R22, R22, 0x7fffff, RZ, 0xc0, !PT ;  /* 0x007fffff16167812 */ /* 0x000fe400078ec0ff */
[----:B------:R-:W-:Y:S02]  /*5120*/  ISETP.NE.AND P3, PT, R20, RZ, PT ;  /* 0x000000ff1400720c */ /* 0x000fe40003f65270 */
[----:B------:R-:W-:Y:S02]  /*5130*/  LOP3.LUT R22, R22, 0x800000, RZ, 0xfc, !PT ;  /* 0x0080000016167812 */ /* 0x000fe400078efcff */
[----:B------:R-:W-:Y:S01]  /*5140*/  ISETP.NE.AND P1, PT, R20, RZ, PT ;  /* 0x000000ff1400720c */ /* 0x000fe20003f25270 */
[----:B------:R-:W-:Y:S01]  /*5150*/  IMAD.MOV R20, RZ, RZ, -R20 ;  /* 0x000000ffff147224 */ /* 0x000fe200078e0a14 */
[----:B------:R-:W-:-:S02]  /*5160*/  SHF.L.U32 R11, R22, R11, RZ ;  /* 0x0000000b160b7219 */ /* 0x000fc400000006ff */
[----:B------:R-:W-:Y:S02]  /*5170*/  FSETP.NEU.FTZ.AND P0, PT, R23, R0, PT ;  /* 0x000000001700720b */ /* 0x000fe40003f1d000 */
[----:B------:R-:W-:Y:S02]  /*5180*/  SEL R13, R20, RZ, P3 ;  /* 0x000000ff140d7207 */ /* 0x000fe40001800000 */
[----:B------:R-:W-:Y:S02]  /*5190*/  ISETP.NE.AND P1, PT, R11, RZ, P1 ;  /* 0x000000ff0b00720c */ /* 0x000fe40000f25270 */
[----:B------:R-:W-:Y:S02]  /*51a0*/  SHF.R.U32.HI R13, RZ, R13, R22 ;  /* 0x0000000dff0d7219 */ /* 0x000fe40000011616 */
[----:B------:R-:W-:Y:S02]  /*51b0*/  PLOP3.LUT P0, PT, P0, P1, PT, 0xf8, 0x8f ;  /* 0x00000000008f781c */ /* 0x000fe40000703f70 */
[----:B------:R-:W-:-:S02]  /*51c0*/  SHF.R.U32.HI R11, RZ, 0x1, R13 ;  /* 0x00000001ff0b7819 */ /* 0x000fc4000001160d */
[----:B------:R-:W-:-:S04]  /*51d0*/  SEL R0, RZ, 0x1, !P0 ;  /* 0x00000001ff007807 */ /* 0x000fc80004000000 */
[----:B------:R-:W-:-:S04]  /*51e0*/  LOP3.LUT R0, R0, 0x1, R11, 0xf8, !PT ;  /* 0x0000000100007812 */ /* 0x000fc800078ef80b */
[----:B------:R-:W-:-:S04]  /*51f0*/  LOP3.LUT R0, R0, R13, RZ, 0xc0, !PT ;  /* 0x0000000d00007212 */ /* 0x000fc800078ec0ff */
[----:B------:R-:W-:-:S04]  /*5200*/  IADD3 R0, PT, PT, R11, R0, RZ ;  /* 0x000000000b007210 */ /* 0x000fc80007ffe0ff */
[----:B------:R-:W-:Y:S01]  /*5210*/  LOP3.LUT R21, R0, R21, RZ, 0xfc, !PT ;  /* 0x0000001500157212 */ /* 0x000fe200078efcff */
[----:B------:R-:W-:Y:S06]  /*5220*/  BRA `(.L_x_353) ;  /* 0x0000000000107947 */ /* 0x000fec0003800000 */
.L_x_352:
[----:B------:R-:W-:-:S04]  /*5230*/  LOP3.LUT R21, R21, 0x80000000, RZ, 0xc0, !PT ;  /* 0x8000000015157812 */ /* 0x000fc800078ec0ff */
[----:B------:R-:W-:Y:S01]  /*5240*/  LOP3.LUT R21, R21, 0x7f800000, RZ, 0xfc, !PT ;  /* 0x7f80000015157812 */ /* 0x000fe200078efcff */
[----:B------:R-:W-:Y:S06]  /*5250*/  BRA `(.L_x_353) ;  /* 0x0000000000047947 */ /* 0x000fec0003800000 */
.L_x_351:
[----:B------:R-:W-:-:S07]  /*5260*/  LEA R21, R22, R21, 0x17 ;  /* 0x0000001516157211 */ /* 0x000fce00078eb8ff */
.L_x_353:
[----:B------:R-:W-:Y:S05]  /*5270*/  BSYNC.RECONVERGENT B1 ;  /* 0x0000000000017941 */ /* 0x000fea0003800200 */
.L_x_350:
[----:B------:R-:W-:Y:S01]  /*5280*/  MOV R0, R21 ;  /* 0x0000001500007202 */ /* 0x000fe20000000f00 */
[----:B------:R-:W-:Y:S06]  /*5290*/  BRA `(.L_x_354) ;  /* 0x0000000000207947 */ /* 0x000fec0003800000 */
.L_x_349:
[----:B------:R-:W-:-:S04]  /*52a0*/  LOP3.LUT R0, R0, 0x80000000, R13, 0x48, !PT ;  /* 0x8000000000007812 */ /* 0x000fc800078e480d */
[----:B------:R-:W-:Y:S01]  /*52b0*/  LOP3.LUT R0, R0, 0x7f800000, RZ, 0xfc, !PT ;  /* 0x7f80000000007812 */ /* 0x000fe200078efcff */
[----:B------:R-:W-:Y:S06]  /*52c0*/  BRA `(.L_x_354) ;  /* 0x0000000000147947 */ /* 0x000fec0003800000 */
.L_x_348:
[----:B------:R-:W-:Y:S01]  /*52d0*/  LOP3.LUT R0, R0, 0x80000000, R13, 0x48, !PT ;  /* 0x8000000000007812 */ /* 0x000fe200078e480d */
[----:B------:R-:W-:Y:S06]  /*52e0*/  BRA `(.L_x_354) ;  /* 0x00000000000c7947 */ /* 0x000fec0003800000 */
.L_x_347:
[----:B------:R-:W0:Y:S01]  /*52f0*/  MUFU.RSQ R0, -QNAN ;  /* 0xffc0000000007908 */ /* 0x000e220000001400 */
[----:B------:R-:W-:Y:S05]  /*5300*/  BRA `(.L_x_354) ;  /* 0x0000000000047947 */ /* 0x000fea0003800000 */
.L_x_346:
[----:B------:R-:W-:-:S07]  /*5310*/  FADD.FTZ R0, R13, R0 ;  /* 0x000000000d007221 */ /* 0x000fce0000010000 */
.L_x_354:
[----:B------:R-:W-:Y:S05]  /*5320*/  BSYNC.RECONVERGENT B0 ;  /* 0x0000000000007941 */ /* 0x000fea0003800200 */
.L_x_344:
[----:B------:R-:W-:-:S04]  /*5330*/  HFMA2 R13, -RZ, RZ, 0, 0 ;  /* 0x00000000ff0d7431 */ /* 0x000fc800000001ff */
[----:B0-----:R-:W-:Y:S05]  /*5340*/  RET.REL.NODEC R12 `(_ZN3cub18CUB_300001_SM_10006detail9transform16transform_kernelINS2_10policy_hubILb1EN4cuda3std3__45tupleIJN6thrust24THRUST_300001_SM_1000_NS6detail15normal_iteratorINSA_10device_ptrIiEEEEEEEE10policy1000Ei17raytracer_functorNSC_INSD_IhEEEEJPiEEEvT0_iT1_T2_DpNS2_10kernel_argIT3_EE) ;  /* 0xffffffac0c2c7950 */ /* 0x001fea0003c3ffff */
.L_x_355:
        /* <DEDUP_REMOVED lines=11> */
.L_x_364:


//--------------------- .text._ZN3cub18CUB_300001_SM_10006detail8for_each13static_kernelINS2_12policy_hub_t12policy_500_tEmN6thrust24THRUST_300001_SM_1000_NS8cuda_cub20__uninitialized_fill7functorINS7_10device_ptrIhEEhEEEEvT0_T1_ --------------------------
	.section	.text._ZN3cub18CUB_300001_SM_10006detail8for_each13static_kernelINS2_12policy_hub_t12policy_500_tEmN6thrust24THRUST_300001_SM_1000_NS8cuda_cub20__uninitialized_fill7functorINS7_10device_ptrIhEEhEEEEvT0_T1_,"ax",@progbits
	.align	128
        .global         _ZN3cub18CUB_300001_SM_10006detail8for_each13static_kernelINS2_12policy_hub_t12policy_500_tEmN6thrust24THRUST_300001_SM_1000_NS8cuda_cub20__uninitialized_fill7functorINS7_10device_ptrIhEEhEEEEvT0_T1_
        .type           _ZN3cub18CUB_300001_SM_10006detail8for_each13static_kernelINS2_12policy_hub_t12policy_500_tEmN6thrust24THRUST_300001_SM_1000_NS8cuda_cub20__uninitialized_fill7functorINS7_10device_ptrIhEEhEEEEvT0_T1_,@function
        .size           _ZN3cub18CUB_300001_SM_10006detail8for_each13static_kernelINS2_12policy_hub_t12policy_500_tEmN6thrust24THRUST_300001_SM_1000_NS8cuda_cub20__uninitialized_fill7functorINS7_10device_ptrIhEEhEEEEvT0_T1_,(.L_x_367 - _ZN3cub18CUB_300001_SM_10006detail8for_each13static_kernelINS2_12policy_hub_t12policy_500_tEmN6thrust24THRUST_300001_SM_1000_NS8cuda_cub20__uninitialized_fill7functorINS7_10device_ptrIhEEhEEEEvT0_T1_)
        .other          _ZN3cub18CUB_300001_SM_10006detail8for_each13static_kernelINS2_12policy_hub_t12policy_500_tEmN6thrust24THRUST_300001_SM_1000_NS8cuda_cub20__uninitialized_fill7functorINS7_10device_ptrIhEEhEEEEvT0_T1_,@"STO_CUDA_ENTRY STV_DEFAULT"
_ZN3cub18CUB_300001_SM_10006detail8for_each13static_kernelINS2_12policy_hub_t12policy_500_tEmN6thrust24THRUST_300001_SM_1000_NS8cuda_cub20__uninitialized_fill7functorINS7_10device_ptrIhEEhEEEEvT0_T1_:
.text._ZN3cub18CUB_300001_SM_10006detail8for_each13static_kernelINS2_12policy_hub_t12policy_500_tEmN6thrust24THRUST_300001_SM_1000_NS8cuda_cub20__uninitialized_fill7functorINS7_10device_ptrIhEEhEEEEvT0_T1_:
[----:B------:R-:W-:Y:S08]  /*0000*/  LDC R1, c[0x0][0x37c] ;  /* 0x0000df00ff017b82 */ /* 0x000ff00000000800 */
[----:B------:R-:W0:Y:S01]  /*0010*/  S2UR UR4, SR_CTAID.X ;  /* 0x00000000000479c3 */ /* 0x000e220000002500 */
[----:B------:R-:W1:Y:S01]  /*0020*/  LDCU.64 UR6, c[0x0][0x380] ;  /* 0x00007000ff0677ac */ /* 0x000e620008000a00 */
[----:B------:R-:W2:Y:S06]  /*0030*/  LDCU.64 UR8, c[0x0][0x358] ;  /* 0x00006b00ff0877ac */ /* 0x000eac0008000a00 */
[----:B------:R-:W3:Y:S01]  /*0040*/  LDC R5, c[0x0][0x390] ;  /* 0x0000e400ff057b82 */ /* 0x000ee20000000800 */
[----:B0-----:R-:W-:-:S04]  /*0050*/  UIMAD.WIDE.U32 UR4, UR4, 0x200, URZ ;  /* 0x00000200040478a5 */ /* 0x001fc8000f8e00ff */
[----:B-1----:R-:W-:-:S04]  /*0060*/  UIADD3 UR6, UP0, UPT, -UR4, UR6, URZ ;  /* 0x0000000604067290 */ /* 0x002fc8000ff1e1ff */
[----:B------:R-:W-:Y:S01]  /*0070*/  UIADD3.X UR7, UPT, UPT, ~UR5, UR7, URZ, UP0, !UPT ;  /* 0x0000000705077290 */ /* 0x000fe200087fe5ff */
[----:B---3--:R-:W-:Y:S01]  /*0080*/  PRMT R5, R5, 0x7770, RZ ;  /* 0x0000777005057816 */ /* 0x008fe200000000ff */
[----:B------:R-:W-:-:S04]  /*0090*/  UISETP.GE.U32.AND UP0, UPT, UR6, 0x200, UPT ;  /* 0x000002000600788c */ /* 0x000fc8000bf06070 */
[----:B------:R-:W-:-:S09]  /*00a0*/  UISETP.GE.U32.AND.EX UP0, UPT, UR7, URZ, UPT, UP0 ;  /* 0x000000ff0700728c */ /* 0x000fd2000bf06100 */
[----:B--2---:R-:W-:Y:S05]  /*00b0*/  BRA.U !UP0, `(.L_x_356) ;  /* 0x00000001081c7547 */ /* 0x004fea000b800000 */
[----:B------:R-:W0:Y:S01]  /*00c0*/  S2R R3, SR_TID.X ;  /* 0x0000000000037919 */ /* 0x000e220000002100 */
[----:B------:R-:W0:Y:S02]  /*00d0*/  LDC.64 R6, c[0x0][0x388] ;  /* 0x0000e200ff067b82 */ /* 0x000e240000000a00 */
[----:B0-----:R-:W-:-:S04]  /*00e0*/  IADD3 R2, P0, P1, R6, UR4, R3 ;  /* 0x0000000406027c10 */ /* 0x001fc8000f91e003 */
[----:B------:R-:W-:-:S05]  /*00f0*/  IADD3.X R3, PT, PT, R7, UR5, RZ, P0, P1 ;  /* 0x0000000507037c10 */ /* 0x000fca00087e24ff */
[----:B------:R-:W-:Y:S04]  /*0100*/  STG.E.U8 desc[UR8][R2.64], R5 ;  /* 0x0000000502007986 */ /* 0x000fe8000c101108 */
[----:B------:R-:W-:Y:S01]  /*0110*/  STG.E.U8 desc[UR8][R2.64+0x100], R5 ;  /* 0x0001000502007986 */ /* 0x000fe2000c101108 */
[----:B------:R-:W-:Y:S05]  /*0120*/  EXIT ;  /* 0x000000000000794d */ /* 0x000fea0003800000 */
.L_x_356:
[----:B------:R-:W0:Y:S01]  /*0130*/  S2R R3, SR_TID.X ;  /* 0x0000000000037919 */ /* 0x000e220000002100 */
[----:B------:R-:W1:Y:S01]  /*0140*/  LDC.64 R6, c[0x0][0x388] ;  /* 0x0000e200ff067b82 */ /* 0x000e620000000a00 */
[----:B------:R-:W-:Y:S02]  /*0150*/  IMAD.U32 R2, RZ, RZ, UR7 ;  /* 0x00000007ff027e24 */ /* 0x000fe4000f8e00ff */
[C---:B0-----:R-:W-:Y:S01]  /*0160*/  VIADD R0, R3.reuse, 0x100 ;  /* 0x0000010003007836 */ /* 0x041fe20000000000 */
[----:B------:R-:W-:-:S04]  /*0170*/  ISETP.LT.U32.AND P0, PT, R3, UR6, PT ;  /* 0x0000000603007c0c */ /* 0x000fc8000bf01070 */
[----:B------:R-:W-:Y:S01]  /*0180*/  ISETP.LT.U32.AND P1, PT, R0, UR6, PT ;  /* 0x0000000600007c0c */ /* 0x000fe2000bf21070 */
[----:B------:R-:W-:Y:S01]  /*0190*/  IMAD.U32 R0, RZ, RZ, UR7 ;  /* 0x00000007ff007e24 */ /* 0x000fe2000f8e00ff */
[----:B------:R-:W-:Y:S02]  /*01a0*/  ISETP.GT.U32.AND.EX P0, PT, R2, RZ, PT, P0 ;  /* 0x000000ff0200720c */ /* 0x000fe40003f04100 */
[----:B-1----:R-:W-:Y:S02]  /*01b0*/  IADD3 R2, P2, P3, R6, UR4, R3 ;  /* 0x0000000406027c10 */ /* 0x002fe4000fb5e003 */
[----:B------:R-:W-:Y:S02]  /*01c0*/  ISETP.GT.U32.AND.EX P1, PT, R0, RZ, PT, P1 ;  /* 0x000000ff0000720c */ /* 0x000fe40003f24110 */
[----:B------:R-:W-:-:S07]  /*01d0*/  IADD3.X R3, PT, PT, R7, UR5, RZ, P2, P3 ;  /* 0x0000000507037c10 */ /* 0x000fce00097e64ff */
[----:B------:R0:W-:Y:S04]  /*01e0*/  @P0 STG.E.U8 desc[UR8][R2.64], R5 ;  /* 0x0000000502000986 */ /* 0x0001e8000c101108 */
[----:B------:R-:W-:Y:S05]  /*01f0*/  @!P1 EXIT ;  /* 0x000000000000994d */ /* 0x000fea0003800000 */
[----:B------:R-:W-:Y:S01]  /*0200*/  STG.E.U8 desc[UR8][R2.64+0x100], R5 ;  /* 0x0001000502007986 */ /* 0x000fe2000c101108 */
[----:B------:R-:W-:Y:S05]  /*0210*/  EXIT ;  /* 0x000000000000794d */ /* 0x000fea0003800000 */
.L_x_357:
        /* <DEDUP_REMOVED lines=14> */
.L_x_367:


//--------------------- .text._ZN3cub18CUB_300001_SM_10006detail8for_each13static_kernelINS2_12policy_hub_t12policy_500_tEmN6thrust24THRUST_300001_SM_1000_NS8cuda_cub20__uninitialized_fill7functorINS7_10device_ptrIiEEiEEEEvT0_T1_ --------------------------
	.section	.text._ZN3cub18CUB_300001_SM_10006detail8for_each13static_kernelINS2_12policy_hub_t12policy_500_tEmN6thrust24THRUST_300001_SM_1000_NS8cuda_cub20__uninitialized_fill7functorINS7_10device_ptrIiEEiEEEEvT0_T1_,"ax",@progbits
	.align	128
        .global         _ZN3cub18CUB_300001_SM_10006detail8for_each13static_kernelINS2_12policy_hub_t12policy_500_tEmN6thrust24THRUST_300001_SM_1000_NS8cuda_cub20__uninitialized_fill7functorINS7_10device_ptrIiEEiEEEEvT0_T1_
        .type           _ZN3cub18CUB_300001_SM_10006detail8for_each13static_kernelINS2_12policy_hub_t12policy_500_tEmN6thrust24THRUST_300001_SM_1000_NS8cuda_cub20__uninitialized_fill7functorINS7_10device_ptrIiEEiEEEEvT0_T1_,@function
        .size           _ZN3cub18CUB_300001_SM_10006detail8for_each13static_kernelINS2_12policy_hub_t12policy_500_tEmN6thrust24THRUST_300001_SM_1000_NS8cuda_cub20__uninitialized_fill7functorINS7_10device_ptrIiEEiEEEEvT0_T1_,(.L_x_368 - _ZN3cub18CUB_300001_SM_10006detail8for_each13static_kernelINS2_12policy_hub_t12policy_500_tEmN6thrust24THRUST_300001_SM_1000_NS8cuda_cub20__uninitialized_fill7functorINS7_10device_ptrIiEEiEEEEvT0_T1_)
        .other          _ZN3cub18CUB_300001_SM_10006detail8for_each13static_kernelINS2_12policy_hub_t12policy_500_tEmN6thrust24THRUST_300001_SM_1000_NS8cuda_cub20__uninitialized_fill7functorINS7_10device_ptrIiEEiEEEEvT0_T1_,@"STO_CUDA_ENTRY STV_DEFAULT"
_ZN3cub18CUB_300001_SM_10006detail8for_each13static_kernelINS2_12policy_hub_t12policy_500_tEmN6thrust24THRUST_300001_SM_1000_NS8cuda_cub20__uninitialized_fill7functorINS7_10device_ptrIiEEiEEEEvT0_T1_:
.text._ZN3cub18CUB_300001_SM_10006detail8for_each13static_kernelINS2_12policy_hub_t12policy_500_tEmN6thrust24THRUST_300001_SM_1000_NS8cuda_cub20__uninitialized_fill7functorINS7_10device_ptrIiEEiEEEEvT0_T1_:
[----:B------:R-:W-:Y:S08]  /*0000*/  LDC R1, c[0x0][0x37c] ;  /* 0x0000df00ff017b82 */ /* 0x000ff00000000800 */
[----:B------:R-:W0:Y:S01]  /*0010*/  S2UR UR4, SR_CTAID.X ;  /* 0x00000000000479c3 */ /* 0x000e220000002500 */
[----:B------:R-:W1:Y:S01]  /*0020*/  LDCU.64 UR6, c[0x0][0x380] ;  /* 0x00007000ff0677ac */ /* 0x000e620008000a00 */
[----:B------:R-:W2:Y:S01]  /*0030*/  LDCU.64 UR8, c[0x0][0x358] ;  /* 0x00006b00ff0877ac */ /* 0x000ea20008000a00 */
[----:B0-----:R-:W-:-:S04]  /*0040*/  UIMAD.WIDE.U32 UR4, UR4, 0x200, URZ ;  /* 0x00000200040478a5 */ /* 0x001fc8000f8e00ff */
[----:B-1----:R-:W-:-:S04]  /*0050*/  UIADD3 UR6, UP0, UPT, -UR4, UR6, URZ ;  /* 0x0000000604067290 */ /* 0x002fc8000ff1e1ff */
[----:B------:R-:W-:Y:S02]  /*0060*/  UIADD3.X UR7, UPT, UPT, ~UR5, UR7, URZ, UP0, !UPT ;  /* 0x0000000705077290 */ /* 0x000fe400087fe5ff */
[----:B------:R-:W-:-:S04]  /*0070*/  UISETP.GE.U32.AND UP0, UPT, UR6, 0x200, UPT ;  /* 0x000002000600788c */ /* 0x000fc8000bf06070 */
[----:B------:R-:W-:-:S09]  /*0080*/  UISETP.GE.U32.AND.EX UP0, UPT, UR7, URZ, UPT, UP0 ;  /* 0x000000ff0700728c */ /* 0x000fd2000bf06100 */
[----:B--2---:R-:W-:Y:S05]  /*0090*/  BRA.U !UP0, `(.L_x_358) ;  /* 0x0000000108287547 */ /* 0x004fea000b800000 */
[----:B------:R-:W0:Y:S01]  /*00a0*/  S2R R0, SR_TID.X ;  /* 0x0000000000007919 */ /* 0x000e220000002100 */
[----:B------:R-:W1:Y:S01]  /*00b0*/  LDCU.64 UR6, c[0x0][0x388] ;  /* 0x00007100ff0677ac */ /* 0x000e620008000a00 */
[----:B------:R-:W2:Y:S01]  /*00c0*/  LDC R5, c[0x0][0x390] ;  /* 0x0000e400ff057b82 */ /* 0x000ea20000000800 */
[----:B0-----:R-:W-:-:S05]  /*00d0*/  IADD3 R0, P0, PT, R0, UR4, RZ ;  /* 0x0000000400007c10 */ /* 0x001fca000ff1e0ff */
[----:B------:R-:W-:Y:S01]  /*00e0*/  IMAD.X R3, RZ, RZ, UR5, P0 ;  /* 0x00000005ff037e24 */ /* 0x000fe200080e06ff */
[----:B-1----:R-:W-:-:S04]  /*00f0*/  LEA R2, P0, R0, UR6, 0x2 ;  /* 0x0000000600027c11 */ /* 0x002fc8000f8010ff */
[----:B------:R-:W-:-:S05]  /*0100*/  LEA.HI.X R3, R0, UR7, R3, 0x2, P0 ;  /* 0x0000000700037c11 */ /* 0x000fca00080f1403 */
[----:B--2---:R-:W-:Y:S04]  /*0110*/  STG.E desc[UR8][R2.64], R5 ;  /* 0x0000000502007986 */ /* 0x004fe8000c101908 */
[----:B------:R-:W-:Y:S01]  /*0120*/  STG.E desc[UR8][R2.64+0x400], R5 ;  /* 0x0004000502007986 */ /* 0x000fe2000c101908 */
[----:B------:R-:W-:Y:S05]  /*0130*/  EXIT ;  /* 0x000000000000794d */ /* 0x000fea0003800000 */
.L_x_358:
[----:B------:R-:W0:Y:S01]  /*0140*/  S2R R0, SR_TID.X ;  /* 0x0000000000007919 */ /* 0x000e220000002100 */
[----:B------:R-:W-:Y:S01]  /*0150*/  IMAD.U32 R2, RZ, RZ, UR7 ;  /* 0x00000007ff027e24 */ /* 0x000fe2000f8e00ff */
[----:B------:R-:W1:Y:S01]  /*0160*/  LDCU.64 UR10, c[0x0][0x388] ;  /* 0x00007100ff0a77ac */ /* 0x000e620008000a00 */
[----:B------:R-:W-:Y:S01]  /*0170*/  IMAD.U32 R4, RZ, RZ, UR7 ;  /* 0x00000007ff047e24 */ /* 0x000fe2000f8e00ff */
[----:B0-----:R-:W-:-:S04]  /*0180*/  ISETP.LT.U32.AND P0, PT, R0, UR6, PT ;  /* 0x0000000600007c0c */ /* 0x001fc8000bf01070 */
[----:B------:R-:W-:Y:S01]  /*0190*/  ISETP.GT.U32.AND.EX P0, PT, R2, RZ, PT, P0 ;  /* 0x000000ff0200720c */ /* 0x000fe20003f04100 */
[C---:B------:R-:W-:Y:S01]  /*01a0*/  VIADD R2, R0.reuse, 0x100 ;  /* 0x0000010000027836 */ /* 0x040fe20000000000 */
[----:B------:R-:W-:-:S04]  /*01b0*/  IADD3 R0, P2, PT, R0, UR4, RZ ;  /* 0x0000000400007c10 */ /* 0x000fc8000ff5e0ff */
[----:B------:R-:W-:Y:S01]  /*01c0*/  ISETP.LT.U32.AND P1, PT, R2, UR6, PT ;  /* 0x0000000602007c0c */ /* 0x000fe2000bf21070 */
[----:B------:R-:W-:Y:S01]  /*01d0*/  IMAD.X R3, RZ, RZ, UR5, P2 ;  /* 0x00000005ff037e24 */ /* 0x000fe200090e06ff */
[----:B-1----:R-:W-:Y:S02]  /*01e0*/  LEA R2, P2, R0, UR10, 0x2 ;  /* 0x0000000a00027c11 */ /* 0x002fe4000f8410ff */
[----:B------:R-:W-:Y:S02]  /*01f0*/  ISETP.GT.U32.AND.EX P1, PT, R4, RZ, PT, P1 ;  /* 0x000000ff0400720c */ /* 0x000fe40003f24110 */
[----:B------:R-:W-:Y:S01]  /*0200*/  LEA.HI.X R3, R0, UR11, R3, 0x2, P2 ;  /* 0x0000000b00037c11 */ /* 0x000fe200090f1403 */
[----:B------:R-:W0:Y:S04]  /*0210*/  @P0 LDC R5, c[0x0][0x390] ;  /* 0x0000e400ff050b82 */ /* 0x000e280000000800 */
[----:B0-----:R0:W-:Y:S06]  /*0220*/  @P0 STG.E desc[UR8][R2.64], R5 ;  /* 0x0000000502000986 */ /* 0x0011ec000c101908 */
[----:B------:R-:W-:Y:S05]  /*0230*/  @!P1 EXIT ;  /* 0x000000000000994d */ /* 0x000fea0003800000 */
[----:B0-----:R-:W0:Y:S02]  /*0240*/  LDC R5, c[0x0][0x390] ;  /* 0x0000e400ff057b82 */ /* 0x001e240000000800 */
[----:B0-----:R-:W-:Y:S01]  /*0250*/  STG.E desc[UR8][R2.64+0x400], R5 ;  /* 0x0004000502007986 */ /* 0x001fe2000c101908 */
[----:B------:R-:W-:Y:S05]  /*0260*/  EXIT ;  /* 0x000000000000794d */ /* 0x000fea0003800000 */
.L_x_359:
        /* <DEDUP_REMOVED lines=9> */
.L_x_368:


//--------------------- .text._ZN3cub18CUB_300001_SM_10006detail11EmptyKernelIvEEvv --------------------------
	.section	.text._ZN3cub18CUB_300001_SM_10006detail11EmptyKernelIvEEvv,"ax",@progbits
	.align	128
        .global         _ZN3cub18CUB_300001_SM_10006detail11EmptyKernelIvEEvv
        .type           _ZN3cub18CUB_300001_SM_10006detail11EmptyKernelIvEEvv,@function
        .size           _ZN3cub18CUB_300001_SM_10006detail11EmptyKernelIvEEvv,(.L_x_369 - _ZN3cub18CUB_300001_SM_10006detail11EmptyKernelIvEEvv)
        .other          _ZN3cub18CUB_300001_SM_10006detail11EmptyKernelIvEEvv,@"STO_CUDA_ENTRY STV_DEFAULT"
_ZN3cub18CUB_300001_SM_10006detail11EmptyKernelIvEEvv:
.text._ZN3cub18CUB_300001_SM_10006detail11EmptyKernelIvEEvv:
[----:B------:R-:W-:Y:S01]  /*0000*/  LDC R1, c[0x0][0x37c] ;  /* 0x0000df00ff017b82 */ /* 0x000fe20000000800 */
[----:B------:R-:W-:Y:S05]  /*0010*/  EXIT ;  /* 0x000000000000794d */ /* 0x000fea0003800000 */
.L_x_360:
        /* <DEDUP_REMOVED lines=14> */
.L_x_369:


//--------------------- .nv.shared.reserved.0     --------------------------
	.section	.nv.shared.reserved.0,"aw",@nobits
	.weak		__nv_reservedSMEM_offset_0_alias
	.size		__nv_reservedSMEM_offset_0_alias, 0, 64
	.other		__nv_reservedSMEM_offset_0_alias,@"STO_CUDA_RESERVED_SHARED STV_DEFAULT"
__nv_reservedSMEM_offset_0_alias:
	.zero		0
	.zero		64


//--------------------- .nv.global                --------------------------
	.section	.nv.global,"aw",@nobits
.nv.global:
	.type		_ZN34_INTERNAL_ea7b89b3_4_k_cu_29360f3a6thrust24THRUST_300001_SM_1000_NS3seqE,@object
	.size		_ZN34_INTERNAL_ea7b89b3_4_k_cu_29360f3a6thrust24THRUST_300001_SM_1000_NS3seqE,(_ZN34_INTERNAL_ea7b89b3_4_k_cu_29360f3a4cuda3std3__48in_placeE - _ZN34_INTERNAL_ea7b89b3_4_k_cu_29360f3a6thrust24THRUST_300001_SM_1000_NS3seqE)
_ZN34_INTERNAL_ea7b89b3_4_k_cu_29360f3a6thrust24THRUST_300001_SM_1000_NS3seqE:
	.zero		1
	.type		_ZN34_INTERNAL_ea7b89b3_4_k_cu_29360f3a4cuda3std3__48in_placeE,@object
	.size		_ZN34_INTERNAL_ea7b89b3_4_k_cu_29360f3a4cuda3std3__48in_placeE,(_ZN34_INTERNAL_ea7b89b3_4_k_cu_29360f3a4cuda3std6ranges3__45__cpo4sizeE - _ZN34_INTERNAL_ea7b89b3_4_k_cu_29360f3a4cuda3std3__48in_placeE)
_ZN34_INTERNAL_ea7b89b3_4_k_cu_29360f3a4cuda3std3__48in_placeE:
	.zero		1
	.type		_ZN34_INTERNAL_ea7b89b3_4_k_cu_29360f3a4cuda3std6ranges3__45__cpo4sizeE,@object
	.size		_ZN34_INTERNAL_ea7b89b3_4_k_cu_29360f3a4cuda3std6ranges3__45__cpo4sizeE,(_ZN34_INTERNAL_ea7b89b3_4_k_cu_29360f3a6thrust24THRUST_300001_SM_1000_NS12placeholders2_3E - _ZN34_INTERNAL_ea7b89b3_4_k_cu_29360f3a4cuda3std6ranges3__45__cpo4sizeE)
_ZN34_INTERNAL_ea7b89b3_4_k_cu_29360f3a4cuda3std6ranges3__45__cpo4sizeE:
	.zero		1
	.type		_ZN34_INTERNAL_ea7b89b3_4_k_cu_29360f3a6thrust24THRUST_300001_SM_1000_NS12placeholders2_3E,@object
	.size		_ZN34_INTERNAL_ea7b89b3_4_k_cu_29360f3a6thrust24THRUST_300001_SM_1000_NS12placeholders2_3E,(_ZN34_INTERNAL_ea7b89b3_4_k_cu_29360f3a4cuda3std3__45__cpo6cbeginE - _ZN34_INTERNAL_ea7b89b3_4_k_cu_29360f3a6thrust24THRUST_300001_SM_1000_NS12placeholders2_3E)
_ZN34_INTERNAL_ea7b89b3_4_k_cu_29360f3a6thrust24THRUST_300001_SM_1000_NS12placeholders2_3E:
	.zero		1
	.type		_ZN34_INTERNAL_ea7b89b3_4_k_cu_29360f3a4cuda3std3__45__cpo6cbeginE,@object
	.size		_ZN34_INTERNAL_ea7b89b3_4_k_cu_29360f3a4cuda3std3__45__cpo6cbeginE,(_ZN34_INTERNAL_ea7b89b3_4_k_cu_29360f3a4cuda3std6ranges3__45__cpo6cbeginE - _ZN34_INTERNAL_ea7b89b3_4_k_cu_29360f3a4cuda3std3__45__cpo6cbeginE)
_ZN34_INTERNAL_ea7b89b3_4_k_cu_29360f3a4cuda3std3__45__cpo6cbeginE:
	.zero		1
	.type		_ZN34_INTERNAL_ea7b89b3_4_k_cu_29360f3a4cuda3std6ranges3__45__cpo6cbeginE,@object
	.size		_ZN34_INTERNAL_ea7b89b3_4_k_cu_29360f3a4cuda3std6ranges3__45__cpo6cbeginE,(_ZN34_INTERNAL_ea7b89b3_4_k_cu_29360f3a6thrust24THRUST_300001_SM_1000_NS12placeholders2_7E - _ZN34_INTERNAL_ea7b89b3_4_k_cu_29360f3a4cuda3std6ranges3__45__cpo6cbeginE)
_ZN34_INTERNAL_ea7b89b3_4_k_cu_29360f3a4cuda3std6ranges3__45__cpo6cbeginE:
	.zero		1
	.type		_ZN34_INTERNAL_ea7b89b3_4_k_cu_29360f3a6thrust24THRUST_300001_SM_1000_NS12placeholders2_7E,@object
	.size		_ZN34_INTERNAL_ea7b89b3_4_k_cu_29360f3a6thrust24THRUST_300001_SM_1000_NS12placeholders2_7E,(_ZN34_INTERNAL_ea7b89b3_4_k_cu_29360f3a4cuda3std3__45__cpo7crbeginE - _ZN34_INTERNAL_ea7b89b3_4_k_cu_29360f3a6thrust24THRUST_300001_SM_1000_NS12placeholders2_7E)
_ZN34_INTERNAL_ea7b89b3_4_k_cu_29360f3a6thrust24THRUST_300001_SM_1000_NS12placeholders2_7E:
	.zero		1
	.type		_ZN34_INTERNAL_ea7b89b3_4_k_cu_29360f3a4cuda3std3__45__cpo7crbeginE,@object
	.size		_ZN34_INTERNAL_ea7b89b3_4_k_cu_29360f3a4cuda3std3__45__cpo7crbeginE,(_ZN34_INTERNAL_ea7b89b3_4_k_cu_29360f3a4cuda3std6ranges3__45__cpo4nextE - _ZN34_INTERNAL_ea7b89b3_4_k_cu_29360f3a4cuda3std3__45__cpo7crbeginE)
_ZN34_INTERNAL_ea7b89b3_4_k_cu_29360f3a4cuda3std3__45__cpo7crbeginE:
	.zero		1
	.type		_ZN34_INTERNAL_ea7b89b3_4_k_cu_29360f3a4cuda3std6ranges3__45__cpo4nextE,@object
	.size		_ZN34_INTERNAL_ea7b89b3_4_k_cu_29360f3a4cuda3std6ranges3__45__cpo4nextE,(_ZN34_INTERNAL_ea7b89b3_4_k_cu_29360f3a4cuda3std6ranges3__45__cpo4swapE - _ZN34_INTERNAL_ea7b89b3_4_k_cu_29360f3a4cuda3std6ranges3__45__cpo4nextE)
_ZN34_INTERNAL_ea7b89b3_4_k_cu_29360f3a4cuda3std6ranges3__45__cpo4nextE:
	.zero		1
	.type		_ZN34_INTERNAL_ea7b89b3_4_k_cu_29360f3a4cuda3std6ranges3__45__cpo4swapE,@object
	.size		_ZN34_INTERNAL_ea7b89b3_4_k_cu_29360f3a4cuda3std6ranges3__45__cpo4swapE,(_ZN34_INTERNAL_ea7b89b3_4_k_cu_29360f3a6thrust24THRUST_300001_SM_1000_NS8cuda_cub10par_nosyncE - _ZN34_INTERNAL_ea7b89b3_4_k_cu_29360f3a4cuda3std6ranges3__45__cpo4swapE)
_ZN34_INTERNAL_ea7b89b3_4_k_cu_29360f3a4cuda3std6ranges3__45__cpo4swapE:
	.zero		1
	.type		_ZN34_INTERNAL_ea7b89b3_4_k_cu_29360f3a6thrust24THRUST_300001_SM_1000_NS8cuda_cub10par_nosyncE,@object
	.size		_ZN34_INTERNAL_ea7b89b3_4_k_cu_29360f3a6thrust24THRUST_300001_SM_1000_NS8cuda_cub10par_nosyncE,(_ZN34_INTERNAL_ea7b89b3_4_k_cu_29360f3a6thrust24THRUST_300001_SM_1000_NS12placeholders2_9E - _ZN34_INTERNAL_ea7b89b3_4_k_cu_29360f3a6thrust24THRUST_300001_SM_1000_NS8cuda_cub10par_nosyncE)
_ZN34_INTERNAL_ea7b89b3_4_k_cu_29360f3a6thrust24THRUST_300001_SM_1000_NS8cuda_cub10par_nosyncE:
	.zero		1
	.type		_ZN34_INTERNAL_ea7b89b3_4_k_cu_29360f3a6thrust24THRUST_300001_SM_1000_NS12placeholders2_9E,@object
	.size		_ZN34_INTERNAL_ea7b89b3_4_k_cu_29360f3a6thrust24THRUST_300001_SM_1000_NS12placeholders2_9E,(_ZN34_INTERNAL_ea7b89b3_4_k_cu_29360f3a4cuda3std3__436_GLOBAL__N__ea7b89b3_4_k_cu_29360f3a6ignoreE - _ZN34_INTERNAL_ea7b89b3_4_k_cu_29360f3a6thrust24THRUST_300001_SM_1000_NS12placeholders2_9E)
_ZN34_INTERNAL_ea7b89b3_4_k_cu_29360f3a6thrust24THRUST_300001_SM_1000_NS12placeholders2_9E:
	.zero		1
	.type		_ZN34_INTERNAL_ea7b89b3_4_k_cu_29360f3a4cuda3std3__436_GLOBAL__N__ea7b89b3_4_k_cu_29360f3a6ignoreE,@object
	.size		_ZN34_INTERNAL_ea7b89b3_4_k_cu_29360f3a4cuda3std3__436_GLOBAL__N__ea7b89b3_4_k_cu_29360f3a6ignoreE,(_ZN34_INTERNAL_ea7b89b3_4_k_cu_29360f3a4cuda3std6ranges3__45__cpo4dataE - _ZN34_INTERNAL_ea7b89b3_4_k_cu_29360f3a4cuda3std3__436_GLOBAL__N__ea7b89b3_4_k_cu_29360f3a6ignoreE)
_ZN34_INTERNAL_ea7b89b3_4_k_cu_29360f3a4cuda3std3__436_GLOBAL__N__ea7b89b3_4_k_cu_29360f3a6ignoreE:
	.zero		1
	.type		_ZN34_INTERNAL_ea7b89b3_4_k_cu_29360f3a4cuda3std6ranges3__45__cpo4dataE,@object
	.size		_ZN34_INTERNAL_ea7b89b3_4_k_cu_29360f3a4cuda3std6ranges3__45__cpo4dataE,(_ZN34_INTERNAL_ea7b89b3_4_k_cu_29360f3a6thrust24THRUST_300001_SM_1000_NS12placeholders2_1E - _ZN34_INTERNAL_ea7b89b3_4_k_cu_29360f3a4cuda3std6ranges3__45__cpo4dataE)
_ZN34_INTERNAL_ea7b89b3_4_k_cu_29360f3a4cuda3std6ranges3__45__cpo4dataE:
	.zero		1
	.type		_ZN34_INTERNAL_ea7b89b3_4_k_cu_29360f3a6thrust24THRUST_300001_SM_1000_NS12placeholders2_1E,@object
	.size		_ZN34_INTERNAL_ea7b89b3_4_k_cu_29360f3a6thrust24THRUST_300001_SM_1000_NS12placeholders2_1E,(_ZN34_INTERNAL_ea7b89b3_4_k_cu_29360f3a4cuda3std3__45__cpo5beginE - _ZN34_INTERNAL_ea7b89b3_4_k_cu_29360f3a6thrust24THRUST_300001_SM_1000_NS12placeholders2_1E)
_ZN34_INTERNAL_ea7b89b3_4_k_cu_29360f3a6thrust24THRUST_300001_SM_1000_NS12placeholders2_1E:
	.zero		1
	.type		_ZN34_INTERNAL_ea7b89b3_4_k_cu_29360f3a4cuda3std3__45__cpo5beginE,@object
	.size		_ZN34_INTERNAL_ea7b89b3_4_k_cu_29360f3a4cuda3std3__45__cpo5beginE,(_ZN34_INTERNAL_ea7b89b3_4_k_cu_29360f3a4cuda3std6ranges3__45__cpo5beginE - _ZN34_INTERNAL_ea7b89b3_4_k_cu_29360f3a4cuda3std3__45__cpo5beginE)
_ZN34_INTERNAL_ea7b89b3_4_k_cu_29360f3a4cuda3std3__45__cpo5beginE:
	.zero		1
	.type		_ZN34_INTERNAL_ea7b89b3_4_k_cu_29360f3a4cuda3std6ranges3__45__cpo5beginE,@object
	.size		_ZN34_INTERNAL_ea7b89b3_4_k_cu_29360f3a4cuda3std6ranges3__45__cpo5beginE,(_ZN34_INTERNAL_ea7b89b3_4_k_cu_29360f3a6thrust24THRUST_300001_SM_1000_NS12placeholders2_5E - _ZN34_INTERNAL_ea7b89b3_4_k_cu_29360f3a4cuda3std6ranges3__45__cpo5beginE)
_ZN34_INTERNAL_ea7b89b3_4_k_cu_29360f3a4cuda3std6ranges3__45__cpo5beginE:
	.zero		1
	.type		_ZN34_INTERNAL_ea7b89b3_4_k_cu_29360f3a6thrust24THRUST_300001_SM_1000_NS12placeholders2_5E,@object
	.size		_ZN34_INTERNAL_ea7b89b3_4_k_cu_29360f3a6thrust24THRUST_300001_SM_1000_NS12placeholders2_5E,(_ZN34_INTERNAL_ea7b89b3_4_k_cu_29360f3a4cuda3std3__45__cpo6rbeginE - _ZN34_INTERNAL_ea7b89b3_4_k_cu_29360f3a6thrust24THRUST_300001_SM_1000_NS12placeholders2_5E)
_ZN34_INTERNAL_ea7b89b3_4_k_cu_29360f3a6thrust24THRUST_300001_SM_1000_NS12placeholders2_5E:
	.zero		1
	.type		_ZN34_INTERNAL_ea7b89b3_4_k_cu_29360f3a4cuda3std3__45__cpo6rbeginE,@object
	.size		_ZN34_INTERNAL_ea7b89b3_4_k_cu_29360f3a4cuda3std3__45__cpo6rbeginE,(_ZN34_INTERNAL_ea7b89b3_4_k_cu_29360f3a4cuda3std6ranges3__45__cpo7advanceE - _ZN34_INTERNAL_ea7b89b3_4_k_cu_29360f3a4cuda3std3__45__cpo6rbeginE)
_ZN34_INTERNAL_ea7b89b3_4_k_cu_29360f3a4cuda3std3__45__cpo6rbeginE:
	.zero		1
	.type		_ZN34_INTERNAL_ea7b89b3_4_k_cu_29360f3a4cuda3std6ranges3__45__cpo7advanceE,@object
	.size		_ZN34_INTERNAL_ea7b89b3_4_k_cu_29360f3a4cuda3std6ranges3__45__cpo7advanceE,(_ZN34_INTERNAL_ea7b89b3_4_k_cu_29360f3a4cuda3std3__47nulloptE - _ZN34_INTERNAL_ea7b89b3_4_k_cu_29360f3a4cuda3std6ranges3__45__cpo7advanceE)
_ZN34_INTERNAL_ea7b89b3_4_k_cu_29360f3a4cuda3std6ranges3__45__cpo7advanceE:
	.zero		1
	.type		_ZN34_INTERNAL_ea7b89b3_4_k_cu_29360f3a4cuda3std3__47nulloptE,@object
	.size		_ZN34_INTERNAL_ea7b89b3_4_k_cu_29360f3a4cuda3std3__47nulloptE,(_ZN34_INTERNAL_ea7b89b3_4_k_cu_29360f3a4cuda3std6ranges3__45__cpo8distanceE - _ZN34_INTERNAL_ea7b89b3_4_k_cu_29360f3a4cuda3std3__47nulloptE)
_ZN34_INTERNAL_ea7b89b3_4_k_cu_29360f3a4cuda3std3__47nulloptE:
	.zero		1
	.type		_ZN34_INTERNAL_ea7b89b3_4_k_cu_29360f3a4cuda3std6ranges3__45__cpo8distanceE,@object
	.size		_ZN34_INTERNAL_ea7b89b3_4_k_cu_29360f3a4cuda3std6ranges3__45__cpo8distanceE,(_ZN34_INTERNAL_ea7b89b3_4_k_cu_29360f3a6thrust24THRUST_300001_SM_1000_NS12placeholders3_10E - _ZN34_INTERNAL_ea7b89b3_4_k_cu_29360f3a4cuda3std6ranges3__45__cpo8distanceE)
_ZN34_INTERNAL_ea7b89b3_4_k_cu_29360f3a4cuda3std6ranges3__45__cpo8distanceE:
	.zero		1
	.type		_ZN34_INTERNAL_ea7b89b3_4_k_cu_29360f3a6thrust24THRUST_300001_SM_1000_NS12placeholders3_10E,@object
	.size		_ZN34_INTERNAL_ea7b89b3_4_k_cu_29360f3a6thrust24THRUST_300001_SM_1000_NS12placeholders3_10E,(_ZN34_INTERNAL_ea7b89b3_4_k_cu_29360f3a4cuda3std3__419piecewise_constructE - _ZN34_INTERNAL_ea7b89b3_4_k_cu_29360f3a6thrust24THRUST_300001_SM_1000_NS12placeholders3_10E)
_ZN34_INTERNAL_ea7b89b3_4_k_cu_29360f3a6thrust24THRUST_300001_SM_1000_NS12placeholders3_10E:
	.zero		1
	.type		_ZN34_INTERNAL_ea7b89b3_4_k_cu_29360f3a4cuda3std3__419piecewise_constructE,@object
	.size		_ZN34_INTERNAL_ea7b89b3_4_k_cu_29360f3a4cuda3std3__419piecewise_constructE,(_ZN34_INTERNAL_ea7b89b3_4_k_cu_29360f3a4cuda3std6ranges3__45__cpo5cdataE - _ZN34_INTERNAL_ea7b89b3_4_k_cu_29360f3a4cuda3std3__419piecewise_constructE)
_ZN34_INTERNAL_ea7b89b3_4_k_cu_29360f3a4cuda3std3__419piecewise_constructE:
	.zero		1
	.type		_ZN34_INTERNAL_ea7b89b3_4_k_cu_29360f3a4cuda3std6ranges3__45__cpo5cdataE,@object
	.size		_ZN34_INTERNAL_ea7b89b3_4_k_cu_29360f3a4cuda3std6ranges3__45__cpo5cdataE,(_ZN34_INTERNAL_ea7b89b3_4_k_cu_29360f3a6thrust24THRUST_300001_SM_1000_NS12placeholders2_2E - _ZN34_INTERNAL_ea7b89b3_4_k_cu_29360f3a4cuda3std6ranges3__45__cpo5cdataE)
_ZN34_INTERNAL_ea7b89b3_4_k_cu_29360f3a4cuda3std6ranges3__45__cpo5cdataE:
	.zero		1
	.type		_ZN34_INTERNAL_ea7b89b3_4_k_cu_29360f3a6thrust24THRUST_300001_SM_1000_NS12placeholders2_2E,@object
	.size		_ZN34_INTERNAL_ea7b89b3_4_k_cu_29360f3a6thrust24THRUST_300001_SM_1000_NS12placeholders2_2E,(_ZN34_INTERNAL_ea7b89b3_4_k_cu_29360f3a4cuda3std3__45__cpo3endE - _ZN34_INTERNAL_ea7b89b3_4_k_cu_29360f3a6thrust24THRUST_300001_SM_1000_NS12placeholders2_2E)
_ZN34_INTERNAL_ea7b89b3_4_k_cu_29360f3a6thrust24THRUST_300001_SM_1000_NS12placeholders2_2E:
	.zero		1
	.type		_ZN34_INTERNAL_ea7b89b3_4_k_cu_29360f3a4cuda3std3__45__cpo3endE,@object
	.size		_ZN34_INTERNAL_ea7b89b3_4_k_cu_29360f3a4cuda3std3__45__cpo3endE,(_ZN34_INTERNAL_ea7b89b3_4_k_cu_29360f3a4cuda3std6ranges3__45__cpo3endE - _ZN34_INTERNAL_ea7b89b3_4_k_cu_29360f3a4cuda3std3__45__cpo3endE)
_ZN34_INTERNAL_ea7b89b3_4_k_cu_29360f3a4cuda3std3__45__cpo3endE:
	.zero		1
	.type		_ZN34_INTERNAL_ea7b89b3_4_k_cu_29360f3a4cuda3std6ranges3__45__cpo3endE,@object
	.size		_ZN34_INTERNAL_ea7b89b3_4_k_cu_29360f3a4cuda3std6ranges3__45__cpo3endE,(_ZN34_INTERNAL_ea7b89b3_4_k_cu_29360f3a6thrust24THRUST_300001_SM_1000_NS12placeholders2_6E - _ZN34_INTERNAL_ea7b89b3_4_k_cu_29360f3a4cuda3std6ranges3__45__cpo3endE)
_ZN34_INTERNAL_ea7b89b3_4_k_cu_29360f3a4cuda3std6ranges3__45__cpo3endE:
	.zero		1
	.type		_ZN34_INTERNAL_ea7b89b3_4_k_cu_29360f3a6thrust24THRUST_300001_SM_1000_NS12placeholders2_6E,@object
	.size		_ZN34_INTERNAL_ea7b89b3_4_k_cu_29360f3a6thrust24THRUST_300001_SM_1000_NS12placeholders2_6E,(_ZN34_INTERNAL_ea7b89b3_4_k_cu_29360f3a4cuda3std3__45__cpo4rendE - _ZN34_INTERNAL_ea7b89b3_4_k_cu_29360f3a6thrust24THRUST_300001_SM_1000_NS12placeholders2_6E)
_ZN34_INTERNAL_ea7b89b3_4_k_cu_29360f3a6thrust24THRUST_300001_SM_1000_NS12placeholders2_6E:
	.zero		1
	.type		_ZN34_INTERNAL_ea7b89b3_4_k_cu_29360f3a4cuda3std3__45__cpo4rendE,@object
	.size		_ZN34_INTERNAL_ea7b89b3_4_k_cu_29360f3a4cuda3std3__45__cpo4rendE,(_ZN34_INTERNAL_ea7b89b3_4_k_cu_29360f3a4cuda3std6ranges3__45__cpo9iter_swapE - _ZN34_INTERNAL_ea7b89b3_4_k_cu_29360f3a4cuda3std3__45__cpo4rendE)
_ZN34_INTERNAL_ea7b89b3_4_k_cu_29360f3a4cuda3std3__45__cpo4rendE:
	.zero		1
	.type		_ZN34_INTERNAL_ea7b89b3_4_k_cu_29360f3a4cuda3std6ranges3__45__cpo9iter_swapE,@object
	.size		_ZN34_INTERNAL_ea7b89b3_4_k_cu_29360f3a4cuda3std6ranges3__45__cpo9iter_swapE,(_ZN34_INTERNAL_ea7b89b3_4_k_cu_29360f3a4cuda3std3__48unexpectE - _ZN34_INTERNAL_ea7b89b3_4_k_cu_29360f3a4cuda3std6ranges3__45__cpo9iter_swapE)
_ZN34_INTERNAL_ea7b89b3_4_k_cu_29360f3a4cuda3std6ranges3__45__cpo9iter_swapE:
	.zero		1
	.type		_ZN34_INTERNAL_ea7b89b3_4_k_cu_29360f3a4cuda3std3__48unexpectE,@object
	.size		_ZN34_INTERNAL_ea7b89b3_4_k_cu_29360f3a4cuda3std3__48unexpectE,(_ZN34_INTERNAL_ea7b89b3_4_k_cu_29360f3a6thrust24THRUST_300001_SM_1000_NS8cuda_cub3parE - _ZN34_INTERNAL_ea7b89b3_4_k_cu_29360f3a4cuda3std3__48unexpectE)
_ZN34_INTERNAL_ea7b89b3_4_k_cu_29360f3a4cuda3std3__48unexpectE:
	.zero		1
	.type		_ZN34_INTERNAL_ea7b89b3_4_k_cu_29360f3a6thrust24THRUST_300001_SM_1000_NS8cuda_cub3parE,@object
	.size		_ZN34_INTERNAL_ea7b89b3_4_k_cu_29360f3a6thrust24THRUST_300001_SM_1000_NS8cuda_cub3parE,(_ZN34_INTERNAL_ea7b89b3_4_k_cu_29360f3a6thrust24THRUST_300001_SM_1000_NS12placeholders2_4E - _ZN34_INTERNAL_ea7b89b3_4_k_cu_29360f3a6thrust24THRUST_300001_SM_1000_NS8cuda_cub3parE)
_ZN34_INTERNAL_ea7b89b3_4_k_cu_29360f3a6thrust24THRUST_300001_SM_1000_NS8cuda_cub3parE:
	.zero		1
	.type		_ZN34_INTERNAL_ea7b89b3_4_k_cu_29360f3a6thrust24THRUST_300001_SM_1000_NS12placeholders2_4E,@object
	.size		_ZN34_INTERNAL_ea7b89b3_4_k_cu_29360f3a6thrust24THRUST_300001_SM_1000_NS12placeholders2_4E,(_ZN34_INTERNAL_ea7b89b3_4_k_cu_29360f3a4cuda3std3__45__cpo4cendE - _ZN34_INTERNAL_ea7b89b3_4_k_cu_29360f3a6thrust24THRUST_300001_SM_1000_NS12placeholders2_4E)
_ZN34_INTERNAL_ea7b89b3_4_k_cu_29360f3a6thrust24THRUST_300001_SM_1000_NS12placeholders2_4E:
	.zero		1
	.type		_ZN34_INTERNAL_ea7b89b3_4_k_cu_29360f3a4cuda3std3__45__cpo4cendE,@object
	.size		_ZN34_INTERNAL_ea7b89b3_4_k_cu_29360f3a4cuda3std3__45__cpo4cendE,(_ZN34_INTERNAL_ea7b89b3_4_k_cu_29360f3a4cuda3std6ranges3__45__cpo4cendE - _ZN34_INTERNAL_ea7b89b3_4_k_cu_29360f3a4cuda3std3__45__cpo4cendE)
_ZN34_INTERNAL_ea7b89b3_4_k_cu_29360f3a4cuda3std3__45__cpo4cendE:
	.zero		1
	.type		_ZN34_INTERNAL_ea7b89b3_4_k_cu_29360f3a4cuda3std6ranges3__45__cpo4cendE,@object
	.size		_ZN34_INTERNAL_ea7b89b3_4_k_cu_29360f3a4cuda3std6ranges3__45__cpo4cendE,(_ZN34_INTERNAL_ea7b89b3_4_k_cu_29360f3a4cuda3std3__420unreachable_sentinelE - _ZN34_INTERNAL_ea7b89b3_4_k_cu_29360f3a4cuda3std6ranges3__45__cpo4cendE)
_ZN34_INTERNAL_ea7b89b3_4_k_cu_29360f3a4cuda3std6ranges3__45__cpo4cendE:
	.zero		1
	.type		_ZN34_INTERNAL_ea7b89b3_4_k_cu_29360f3a4cuda3std3__420unreachable_sentinelE,@object
	.size		_ZN34_INTERNAL_ea7b89b3_4_k_cu_29360f3a4cuda3std3__420unreachable_sentinelE,(_ZN34_INTERNAL_ea7b89b3_4_k_cu_29360f3a4cuda3std6ranges3__45__cpo5ssizeE - _ZN34_INTERNAL_ea7b89b3_4_k_cu_29360f3a4cuda3std3__420unreachable_sentinelE)
_ZN34_INTERNAL_ea7b89b3_4_k_cu_29360f3a4cuda3std3__420unreachable_sentinelE:
	.zero		1
	.type		_ZN34_INTERNAL_ea7b89b3_4_k_cu_29360f3a4cuda3std6ranges3__45__cpo5ssizeE,@object
	.size		_ZN34_INTERNAL_ea7b89b3_4_k_cu_29360f3a4cuda3std6ranges3__45__cpo5ssizeE,(_ZN34_INTERNAL_ea7b89b3_4_k_cu_29360f3a6thrust24THRUST_300001_SM_1000_NS12placeholders2_8E - _ZN34_INTERNAL_ea7b89b3_4_k_cu_29360f3a4cuda3std6ranges3__45__cpo5ssizeE)
_ZN34_INTERNAL_ea7b89b3_4_k_cu_29360f3a4cuda3std6ranges3__45__cpo5ssizeE:
	.zero		1
	.type		_ZN34_INTERNAL_ea7b89b3_4_k_cu_29360f3a6thrust24THRUST_300001_SM_1000_NS12placeholders2_8E,@object
	.size		_ZN34_INTERNAL_ea7b89b3_4_k_cu_29360f3a6thrust24THRUST_300001_SM_1000_NS12placeholders2_8E,(_ZN34_INTERNAL_ea7b89b3_4_k_cu_29360f3a4cuda3std3__45__cpo5crendE - _ZN34_INTERNAL_ea7b89b3_4_k_cu_29360f3a6thrust24THRUST_300001_SM_1000_NS12placeholders2_8E)
_ZN34_INTERNAL_ea7b89b3_4_k_cu_29360f3a6thrust24THRUST_300001_SM_1000_NS12placeholders2_8E:
	.zero		1
	.type		_ZN34_INTERNAL_ea7b89b3_4_k_cu_29360f3a4cuda3std3__45__cpo5crendE,@object
	.size		_ZN34_INTERNAL_ea7b89b3_4_k_cu_29360f3a4cuda3std3__45__cpo5crendE,(_ZN34_INTERNAL_ea7b89b3_4_k_cu_29360f3a4cuda3std6ranges3__45__cpo4prevE - _ZN34_INTERNAL_ea7b89b3_4_k_cu_29360f3a4cuda3std3__45__cpo5crendE)
_ZN34_INTERNAL_ea7b89b3_4_k_cu_29360f3a4cuda3std3__45__cpo5crendE:
	.zero		1
	.type		_ZN34_INTERNAL_ea7b89b3_4_k_cu_29360f3a4cuda3std6ranges3__45__cpo4prevE,@object
	.size		_ZN34_INTERNAL_ea7b89b3_4_k_cu_29360f3a4cuda3std6ranges3__45__cpo4prevE,(_ZN34_INTERNAL_ea7b89b3_4_k_cu_29360f3a4cuda3std6ranges3__45__cpo9iter_moveE - _ZN34_INTERNAL_ea7b89b3_4_k_cu_29360f3a4cuda3std6ranges3__45__cpo4prevE)
_ZN34_INTERNAL_ea7b89b3_4_k_cu_29360f3a4cuda3std6ranges3__45__cpo4prevE:
	.zero		1
	.type		_ZN34_INTERNAL_ea7b89b3_4_k_cu_29360f3a4cuda3std6ranges3__45__cpo9iter_moveE,@object
	.size		_ZN34_INTERNAL_ea7b89b3_4_k_cu_29360f3a4cuda3std6ranges3__45__cpo9iter_moveE,(_ZN34_INTERNAL_ea7b89b3_4_k_cu_29360f3a6thrust24THRUST_300001_SM_1000_NS6system6detail10sequential3seqE - _ZN34_INTERNAL_ea7b89b3_4_k_cu_29360f3a4cuda3std6ranges3__45__cpo9iter_moveE)
_ZN34_INTERNAL_ea7b89b3_4_k_cu_29360f3a4cuda3std6ranges3__45__cpo9iter_moveE:
	.zero		1
	.type		_ZN34_INTERNAL_ea7b89b3_4_k_cu_29360f3a6thrust24THRUST_300001_SM_1000_NS6system6detail10sequential3seqE,@object
	.size		_ZN34_INTERNAL_ea7b89b3_4_k_cu_29360f3a6thrust24THRUST_300001_SM_1000_NS6system6detail10sequential3seqE,(.L_31 - _ZN34_INTERNAL_ea7b89b3_4_k_cu_29360f3a6thrust24THRUST_300001_SM_1000_NS6system6detail10sequential3seqE)
_ZN34_INTERNAL_ea7b89b3_4_k_cu_29360f3a6thrust24THRUST_300001_SM_1000_NS6system6detail10sequential3seqE:
	.zero		1
.L_31:


//--------------------- .nv.constant0._ZN3cub18CUB_300001_SM_10006detail9transform16transform_kernelINS2_10policy_hubILb1EN4cuda3std3__45tupleIJN6thrust24THRUST_300001_SM_1000_NS6detail15normal_iteratorINSA_10device_ptrIiEEEEEEEE10policy1000El17raytracer_functorNSC_INSD_IhEEEEJPiEEEvT0_iT1_T2_DpNS2_10kernel_argIT3_EE --------------------------
	.section	.nv.constant0._ZN3cub18CUB_300001_SM_10006detail9transform16transform_kernelINS2_10policy_hubILb1EN4cuda3std3__45tupleIJN6thrust24THRUST_300001_SM_1000_NS6detail15normal_iteratorINSA_10device_ptrIiEEEEEEEE10policy1000El17raytracer_functorNSC_INSD_IhEEEEJPiEEEvT0_iT1_T2_DpNS2_10kernel_argIT3_EE,"a",@progbits
	.sectionflags	@""
	.align	4
.nv.constant0._ZN3cub18CUB_300001_SM_10006detail9transform16transform_kernelINS2_10policy_hubILb1EN4cuda3std3__45tupleIJN6thrust24THRUST_300001_SM_1000_NS6detail15normal_iteratorINSA_10device_ptrIiEEEEEEEE10policy1000El17raytracer_functorNSC_INSD_IhEEEEJPiEEEvT0_iT1_T2_DpNS2_10kernel_argIT3_EE:
	.zero		952


//--------------------- .nv.constant0._ZN3cub18CUB_300001_SM_10006detail9transform16transform_kernelINS2_10policy_hubILb1EN4cuda3std3__45tupleIJN6thrust24THRUST_300001_SM_1000_NS6detail15normal_iteratorINSA_10device_ptrIiEEEEEEEE10policy1000Ei17raytracer_functorNSC_INSD_IhEEEEJPiEEEvT0_iT1_T2_DpNS2_10kernel_argIT3_EE --------------------------
	.section	.nv.constant0._ZN3cub18CUB_300001_SM_10006detail9transform16transform_kernelINS2_10policy_hubILb1EN4cuda3std3__45tupleIJN6thrust24THRUST_300001_SM_1000_NS6detail15normal_iteratorINSA_10device_ptrIiEEEEEEEE10policy1000Ei17raytracer_functorNSC_INSD_IhEEEEJPiEEEvT0_iT1_T2_DpNS2_10kernel_argIT3_EE,"a",@progbits
	.sectionflags	@""
	.align	4
.nv.constant0._ZN3cub18CUB_300001_SM_10006detail9transform16transform_kernelINS2_10policy_hubILb1EN4cuda3std3__45tupleIJN6thrust24THRUST_300001_SM_1000_NS6detail15normal_iteratorINSA_10device_ptrIiEEEEEEEE10policy1000Ei17raytracer_functorNSC_INSD_IhEEEEJPiEEEvT0_iT1_T2_DpNS2_10kernel_argIT3_EE:
	.zero		944


//--------------------- .nv.constant0._ZN3cub18CUB_300001_SM_10006detail8for_each13static_kernelINS2_12policy_hub_t12policy_500_tEmN6thrust24THRUST_300001_SM_1000_NS8cuda_cub20__uninitialized_fill7functorINS7_10device_ptrIhEEhEEEEvT0_T1_ --------------------------
	.section	.nv.constant0._ZN3cub18CUB_300001_SM_10006detail8for_each13static_kernelINS2_12policy_hub_t12policy_500_tEmN6thrust24THRUST_300001_SM_1000_NS8cuda_cub20__uninitialized_fill7functorINS7_10device_ptrIhEEhEEEEvT0_T1_,"a",@progbits
	.sectionflags	@""
	.align	4
.nv.constant0._ZN3cub18CUB_300001_SM_10006detail8for_each13static_kernelINS2_12policy_hub_t12policy_500_tEmN6thrust24THRUST_300001_SM_1000_NS8cuda_cub20__uninitialized_fill7functorINS7_10device_ptrIhEEhEEEEvT0_T1_:
	.zero		920


//--------------------- .nv.constant0._ZN3cub18CUB_300001_SM_10006detail8for_each13static_kernelINS2_12policy_hub_t12policy_500_tEmN6thrust24THRUST_300001_SM_1000_NS8cuda_cub20__uninitialized_fill7functorINS7_10device_ptrIiEEiEEEEvT0_T1_ --------------------------
	.section	.nv.constant0._ZN3cub18CUB_300001_SM_10006detail8for_each13static_kernelINS2_12policy_hub_t12policy_500_tEmN6thrust24THRUST_300001_SM_1000_NS8cuda_cub20__uninitialized_fill7functorINS7_10device_ptrIiEEiEEEEvT0_T1_,"a",@progbits
	.sectionflags	@""
	.align	4
.nv.constant0._ZN3cub18CUB_300001_SM_10006detail8for_each13static_kernelINS2_12policy_hub_t12policy_500_tEmN6thrust24THRUST_300001_SM_1000_NS8cuda_cub20__uninitialized_fill7functorINS7_10device_ptrIiEEiEEEEvT0_T1_:
	.zero		920


//--------------------- .nv.constant0._ZN3cub18CUB_300001_SM_10006detail11EmptyKernelIvEEvv --------------------------
	.section	.nv.constant0._ZN3cub18CUB_300001_SM_10006detail11EmptyKernelIvEEvv,"a",@progbits
	.sectionflags	@""
	.align	4
.nv.constant0._ZN3cub18CUB_300001_SM_10006detail11EmptyKernelIvEEvv:
	.zero		896


//--------------------- SYMBOLS --------------------------

	.type		.nv.reservedSmem.offset0,@object
	.size		.nv.reservedSmem.offset0,0x4
